	.target	sm_90a

	.elftype	@"ET_EXEC"


//--------------------- .note.nv.tkinfo           --------------------------
	.section	.note.nv.tkinfo,"",@"SHT_NOTE"
	.sectionflags	@"SHF_NOTE_NV_TKINFO"
	.tkinfo
        /*0018*/ 	.word	0x00000002
        /*0030*/ 	.string	""
        /*0030*/ 	.string	"ptxas"
        /*0030*/ 	.string	"Cuda compilation tools, release 13.0, V13.0.88"
        /*0030*/ 	.string	"Build cuda_13.0.r13.0/compiler.36424714_0"
        /*0030*/ 	.string	"-arch sm_90a -m 64 "



//--------------------- .note.nv.cuinfo           --------------------------
	.section	.note.nv.cuinfo,"",@"SHT_NOTE"
	.sectionflags	@"SHF_NOTE_NV_CUINFO"
        /*0018*/ 	.short	0x0002
        /*001a*/ 	.short	0x005a
        /*001c*/ 	.short	0x0082
	.zero		2


//--------------------- .nv.info                  --------------------------
	.section	.nv.info,"",@"SHT_CUDA_INFO"
	.align	4


	//----- nvinfo : EIATTR_REGCOUNT
	.align		4
        /*0000*/ 	.byte	0x04, 0x2f
        /*0002*/ 	.short	(.L_12 - .L_11)
	.align		4
.L_11:
        /*0004*/ 	.word	index@(_ZN7cutlass13device_kernelIN5flash19enable_sm80_to_sm89INS1_16FlashAttnFwdSm80INS1_25CollectiveMainloopFwdSm80ILi8ELi1ELb0EN4cute5tupleIJNS5_1CILi128EEENS7_ILi48EEENS7_ILi256EEEEEELi256ENS_6half_tEfNS_4arch4Sm80ELb1ELb0ELb1ELb1ELb1ELb1ELb1ELb1EEENS1_21CollectiveEpilogueFwdINS6_IJS8_SA_S9_EEENS6_IJNS7_ILi1EEESI_SI_EEESC_SE_Li256ELb1ELb1ELb1ELb0EEENS1_36VarlenDynamicPersistentTileSchedulerILi128ELi48ELi256ELi256ELb1ELb1ELb0ELb1ELb1ELb1EEEEEEEEEvNT_6ParamsE)
        /*0008*/ 	.word	0x00000004


	//----- nvinfo : EIATTR_FRAME_SIZE
	.align		4
.L_12:
        /*000c*/ 	.byte	0x04, 0x11
        /*000e*/ 	.short	(.L_14 - .L_13)
	.align		4
.L_13:
        /*0010*/ 	.word	index@(_ZN7cutlass13device_kernelIN5flash19enable_sm80_to_sm89INS1_16FlashAttnFwdSm80INS1_25CollectiveMainloopFwdSm80ILi8ELi1ELb0EN4cute5tupleIJNS5_1CILi128EEENS7_ILi48EEENS7_ILi256EEEEEELi256ENS_6half_tEfNS_4arch4Sm80ELb1ELb0ELb1ELb1ELb1ELb1ELb1ELb1EEENS1_21CollectiveEpilogueFwdINS6_IJS8_SA_S9_EEENS6_IJNS7_ILi1EEESI_SI_EEESC_SE_Li256ELb1ELb1ELb1ELb0EEENS1_36VarlenDynamicPersistentTileSchedulerILi128ELi48ELi256ELi256ELb1ELb1ELb0ELb1ELb1ELb1EEEEEEEEEvNT_6ParamsE)
        /*0014*/ 	.word	0x00000000


	//----- nvinfo : EIATTR_REGCOUNT
	.align		4
.L_14:
        /*0018*/ 	.byte	0x04, 0x2f
        /*001a*/ 	.short	(.L_16 - .L_15)
	.align		4
.L_15:
        /*001c*/ 	.word	index@(_ZN7cutlass13device_kernelIN5flash19enable_sm80_to_sm89INS1_16FlashAttnFwdSm80INS1_25CollectiveMainloopFwdSm80ILi8ELi1ELb0EN4cute5tupleIJNS5_1CILi128EEENS7_ILi64EEENS7_ILi256EEEEEELi256ENS_6half_tEfNS_4arch4Sm80ELb1ELb0ELb1ELb1ELb1ELb0ELb1ELb1EEENS1_21CollectiveEpilogueFwdINS6_IJS8_SA_S9_EEENS6_IJNS7_ILi1EEESI_SI_EEESC_SE_Li256ELb1ELb1ELb1ELb0EEENS1_36VarlenDynamicPersistentTileSchedulerILi128ELi64ELi256ELi256ELb1ELb1ELb0ELb1ELb1ELb1EEEEEEEEEvNT_6ParamsE)
        /*0020*/ 	.word	0x00000004


	//----- nvinfo : EIATTR_FRAME_SIZE
	.align		4
.L_16:
        /*0024*/ 	.byte	0x04, 0x11
        /*0026*/ 	.short	(.L_18 - .L_17)
	.align		4
.L_17:
        /*0028*/ 	.word	index@(_ZN7cutlass13device_kernelIN5flash19enable_sm80_to_sm89INS1_16FlashAttnFwdSm80INS1_25CollectiveMainloopFwdSm80ILi8ELi1ELb0EN4cute5tupleIJNS5_1CILi128EEENS7_ILi64EEENS7_ILi256EEEEEELi256ENS_6half_tEfNS_4arch4Sm80ELb1ELb0ELb1ELb1ELb1ELb0ELb1ELb1EEENS1_21CollectiveEpilogueFwdINS6_IJS8_SA_S9_EEENS6_IJNS7_ILi1EEESI_SI_EEESC_SE_Li256ELb1ELb1ELb1ELb0EEENS1_36VarlenDynamicPersistentTileSchedulerILi128ELi64ELi256ELi256ELb1ELb1ELb0ELb1ELb1ELb1EEEEEEEEEvNT_6ParamsE)
        /*002c*/ 	.word	0x00000000


	//----- nvinfo : EIATTR_REGCOUNT
	.align		4
.L_18:
        /*0030*/ 	.byte	0x04, 0x2f
        /*0032*/ 	.short	(.L_20 - .L_19)
	.align		4
.L_19:
        /*0034*/ 	.word	index@(_ZN7cutlass13device_kernelIN5flash19enable_sm80_to_sm89INS1_16FlashAttnFwdSm80INS1_25CollectiveMainloopFwdSm80ILi8ELi1ELb0EN4cute5tupleIJNS5_1CILi128EEENS7_ILi96EEENS7_ILi256EEEEEELi256ENS_6half_tEfNS_4arch4Sm80ELb1ELb0ELb1ELb0ELb1ELb0ELb1ELb1EEENS1_21CollectiveEpilogueFwdINS6_IJS8_SA_S9_EEENS6_IJNS7_ILi1EEESI_SI_EEESC_SE_Li256ELb0ELb1ELb1ELb0EEENS1_30DynamicPersistentTileSchedulerILi256ELi256ELb1ELb1ELb0EEEEEEEEEvNT_6ParamsE)
        /*0038*/ 	.word	0x00000004


	//----- nvinfo : EIATTR_FRAME_SIZE
	.align		4
.L_20:
        /*003c*/ 	.byte	0x04, 0x11
        /*003e*/ 	.short	(.L_22 - .L_21)
	.align		4
.L_21:
        /*0040*/ 	.word	index@(_ZN7cutlass13device_kernelIN5flash19enable_sm80_to_sm89INS1_16FlashAttnFwdSm80INS1_25CollectiveMainloopFwdSm80ILi8ELi1ELb0EN4cute5tupleIJNS5_1CILi128EEENS7_ILi96EEENS7_ILi256EEEEEELi256ENS_6half_tEfNS_4arch4Sm80ELb1ELb0ELb1ELb0ELb1ELb0ELb1ELb1EEENS1_21CollectiveEpilogueFwdINS6_IJS8_SA_S9_EEENS6_IJNS7_ILi1EEESI_SI_EEESC_SE_Li256ELb0ELb1ELb1ELb0EEENS1_30DynamicPersistentTileSchedulerILi256ELi256ELb1ELb1ELb0EEEEEEEEEvNT_6ParamsE)
        /*0044*/ 	.word	0x00000000


	//----- nvinfo : EIATTR_REGCOUNT
	.align		4
.L_22:
        /*0048*/ 	.byte	0x04, 0x2f
        /*004a*/ 	.short	(.L_24 - .L_23)
	.align		4
.L_23:
        /*004c*/ 	.word	index@(_ZN7cutlass13device_kernelIN5flash19enable_sm80_to_sm89INS1_16FlashAttnFwdSm80INS1_25CollectiveMainloopFwdSm80ILi8ELi1ELb0EN4cute5tupleIJNS5_1CILi128EEENS7_ILi48EEENS7_ILi256EEEEEELi256ENS_6half_tEfNS_4arch4Sm80ELb0ELb1ELb1ELb1ELb1ELb1ELb1ELb1EEENS1_21CollectiveEpilogueFwdINS6_IJS8_SA_S9_EEENS6_IJNS7_ILi1EEESI_SI_EEESC_SE_Li256ELb1ELb1ELb1ELb0EEENS1_36VarlenDynamicPersistentTileSchedulerILi128ELi48ELi256ELi256ELb1ELb1ELb0ELb1ELb0ELb1EEEEEEEEEvNT_6ParamsE)
        /*0050*/ 	.word	0x00000004


	//----- nvinfo : EIATTR_FRAME_SIZE
	.align		4
.L_24:
        /*0054*/ 	.byte	0x04, 0x11
        /*0056*/ 	.short	(.L_26 - .L_25)
	.align		4
.L_25:
        /*0058*/ 	.word	index@(_ZN7cutlass13device_kernelIN5flash19enable_sm80_to_sm89INS1_16FlashAttnFwdSm80INS1_25CollectiveMainloopFwdSm80ILi8ELi1ELb0EN4cute5tupleIJNS5_1CILi128EEENS7_ILi48EEENS7_ILi256EEEEEELi256ENS_6half_tEfNS_4arch4Sm80ELb0ELb1ELb1ELb1ELb1ELb1ELb1ELb1EEENS1_21CollectiveEpilogueFwdINS6_IJS8_SA_S9_EEENS6_IJNS7_ILi1EEESI_SI_EEESC_SE_Li256ELb1ELb1ELb1ELb0EEENS1_36VarlenDynamicPersistentTileSchedulerILi128ELi48ELi256ELi256ELb1ELb1ELb0ELb1ELb0ELb1EEEEEEEEEvNT_6ParamsE)
        /*005c*/ 	.word	0x00000000


	//----- nvinfo : EIATTR_REGCOUNT
	.align		4
.L_26:
        /*0060*/ 	.byte	0x04, 0x2f
        /*0062*/ 	.short	(.L_28 - .L_27)
	.align		4
.L_27:
        /*0064*/ 	.word	index@(_ZN7cutlass13device_kernelIN5flash19enable_sm80_to_sm89INS1_16FlashAttnFwdSm80INS1_25CollectiveMainloopFwdSm80ILi8ELi1ELb0EN4cute5tupleIJNS5_1CILi128EEENS7_ILi64EEENS7_ILi256EEEEEELi256ENS_6half_tEfNS_4arch4Sm80ELb0ELb1ELb1ELb1ELb1ELb0ELb1ELb1EEENS1_21CollectiveEpilogueFwdINS6_IJS8_SA_S9_EEENS6_IJNS7_ILi1EEESI_SI_EEESC_SE_Li256ELb1ELb1ELb1ELb0EEENS1_36VarlenDynamicPersistentTileSchedulerILi128ELi64ELi256ELi256ELb1ELb1ELb0ELb1ELb0ELb1EEEEEEEEEvNT_6ParamsE)
        /*0068*/ 	.word	0x00000004


	//----- nvinfo : EIATTR_FRAME_SIZE
	.align		4
.L_28:
        /*006c*/ 	.byte	0x04, 0x11
        /*006e*/ 	.short	(.L_30 - .L_29)
	.align		4
.L_29:
        /*0070*/ 	.word	index@(_ZN7cutlass13device_kernelIN5flash19enable_sm80_to_sm89INS1_16FlashAttnFwdSm80INS1_25CollectiveMainloopFwdSm80ILi8ELi1ELb0EN4cute5tupleIJNS5_1CILi128EEENS7_ILi64EEENS7_ILi256EEEEEELi256ENS_6half_tEfNS_4arch4Sm80ELb0ELb1ELb1ELb1ELb1ELb0ELb1ELb1EEENS1_21CollectiveEpilogueFwdINS6_IJS8_SA_S9_EEENS6_IJNS7_ILi1EEESI_SI_EEESC_SE_Li256ELb1ELb1ELb1ELb0EEENS1_36VarlenDynamicPersistentTileSchedulerILi128ELi64ELi256ELi256ELb1ELb1ELb0ELb1ELb0ELb1EEEEEEEEEvNT_6ParamsE)
        /*0074*/ 	.word	0x00000000


	//----- nvinfo : EIATTR_REGCOUNT
	.align		4
.L_30:
        /*0078*/ 	.byte	0x04, 0x2f
        /*007a*/ 	.short	(.L_32 - .L_31)
	.align		4
.L_31:
        /*007c*/ 	.word	index@(_ZN7cutlass13device_kernelIN5flash19enable_sm80_to_sm89INS1_16FlashAttnFwdSm80INS1_25CollectiveMainloopFwdSm80ILi8ELi1ELb0EN4cute5tupleIJNS5_1CILi128EEENS7_ILi64EEENS7_ILi256EEEEEELi256ENS_6half_tEfNS_4arch4Sm80ELb0ELb1ELb1ELb0ELb1ELb0ELb1ELb1EEENS1_21CollectiveEpilogueFwdINS6_IJS8_SA_S9_EEENS6_IJNS7_ILi1EEESI_SI_EEESC_SE_Li256ELb0ELb1ELb1ELb0EEENS1_19SingleTileSchedulerILb0ELb1ELb1ELi128EEEEEEEEEvNT_6ParamsE)
        /*0080*/ 	.word	0x00000004


	//----- nvinfo : EIATTR_FRAME_SIZE
	.align		4
.L_32:
        /*0084*/ 	.byte	0x04, 0x11
        /*0086*/ 	.short	(.L_34 - .L_33)
	.align		4
.L_33:
        /*0088*/ 	.word	index@(_ZN7cutlass13device_kernelIN5flash19enable_sm80_to_sm89INS1_16FlashAttnFwdSm80INS1_25CollectiveMainloopFwdSm80ILi8ELi1ELb0EN4cute5tupleIJNS5_1CILi128EEENS7_ILi64EEENS7_ILi256EEEEEELi256ENS_6half_tEfNS_4arch4Sm80ELb0ELb1ELb1ELb0ELb1ELb0ELb1ELb1EEENS1_21CollectiveEpilogueFwdINS6_IJS8_SA_S9_EEENS6_IJNS7_ILi1EEESI_SI_EEESC_SE_Li256ELb0ELb1ELb1ELb0EEENS1_19SingleTileSchedulerILb0ELb1ELb1ELi128EEEEEEEEEvNT_6ParamsE)
        /*008c*/ 	.word	0x00000000


	//----- nvinfo : EIATTR_REGCOUNT
	.align		4
.L_34:
        /*0090*/ 	.byte	0x04, 0x2f
        /*0092*/ 	.short	(.L_36 - .L_35)
	.align		4
.L_35:
        /*0094*/ 	.word	index@(_ZN7cutlass13device_kernelIN5flash19enable_sm80_to_sm89INS1_16FlashAttnFwdSm80INS1_25CollectiveMainloopFwdSm80ILi8ELi1ELb0EN4cute5tupleIJNS5_1CILi128EEENS7_ILi48EEENS7_ILi256EEEEEELi256ENS_6half_tEfNS_4arch4Sm80ELb0ELb0ELb1ELb1ELb1ELb1ELb1ELb1EEENS1_21CollectiveEpilogueFwdINS6_IJS8_SA_S9_EEENS6_IJNS7_ILi1EEESI_SI_EEESC_SE_Li256ELb1ELb1ELb1ELb0EEENS1_36VarlenDynamicPersistentTileSchedulerILi128ELi48ELi256ELi256ELb1ELb1ELb0ELb0ELb1ELb1EEEEEEEEEvNT_6ParamsE)
        /*0098*/ 	.word	0x00000004


	//----- nvinfo : EIATTR_FRAME_SIZE
	.align		4
.L_36:
        /*009c*/ 	.byte	0x04, 0x11
        /*009e*/ 	.short	(.L_38 - .L_37)
	.align		4
.L_37:
        /*00a0*/ 	.word	index@(_ZN7cutlass13device_kernelIN5flash19enable_sm80_to_sm89INS1_16FlashAttnFwdSm80INS1_25CollectiveMainloopFwdSm80ILi8ELi1ELb0EN4cute5tupleIJNS5_1CILi128EEENS7_ILi48EEENS7_ILi256EEEEEELi256ENS_6half_tEfNS_4arch4Sm80ELb0ELb0ELb1ELb1ELb1ELb1ELb1ELb1EEENS1_21CollectiveEpilogueFwdINS6_IJS8_SA_S9_EEENS6_IJNS7_ILi1EEESI_SI_EEESC_SE_Li256ELb1ELb1ELb1ELb0EEENS1_36VarlenDynamicPersistentTileSchedulerILi128ELi48ELi256ELi256ELb1ELb1ELb0ELb0ELb1ELb1EEEEEEEEEvNT_6ParamsE)
        /*00a4*/ 	.word	0x00000000


	//----- nvinfo : EIATTR_REGCOUNT
	.align		4
.L_38:
        /*00a8*/ 	.byte	0x04, 0x2f
        /*00aa*/ 	.short	(.L_40 - .L_39)
	.align		4
.L_39:
        /*00ac*/ 	.word	index@(_ZN7cutlass13device_kernelIN5flash19enable_sm80_to_sm89INS1_16FlashAttnFwdSm80INS1_25CollectiveMainloopFwdSm80ILi8ELi1ELb0EN4cute5tupleIJNS5_1CILi128EEENS7_ILi64EEENS7_ILi256EEEEEELi256ENS_6half_tEfNS_4arch4Sm80ELb0ELb0ELb1ELb1ELb1ELb0ELb1ELb1EEENS1_21CollectiveEpilogueFwdINS6_IJS8_SA_S9_EEENS6_IJNS7_ILi1EEESI_SI_EEESC_SE_Li256ELb1ELb1ELb1ELb0EEENS1_36VarlenDynamicPersistentTileSchedulerILi128ELi64ELi256ELi256ELb1ELb1ELb0ELb0ELb1ELb1EEEEEEEEEvNT_6ParamsE)
        /*00b0*/ 	.word	0x00000004


	//----- nvinfo : EIATTR_FRAME_SIZE
	.align		4
.L_40:
        /*00b4*/ 	.byte	0x04, 0x11
        /*00b6*/ 	.short	(.L_42 - .L_41)
	.align		4
.L_41:
        /*00b8*/ 	.word	index@(_ZN7cutlass13device_kernelIN5flash19enable_sm80_to_sm89INS1_16FlashAttnFwdSm80INS1_25CollectiveMainloopFwdSm80ILi8ELi1ELb0EN4cute5tupleIJNS5_1CILi128EEENS7_ILi64EEENS7_ILi256EEEEEELi256ENS_6half_tEfNS_4arch4Sm80ELb0ELb0ELb1ELb1ELb1ELb0ELb1ELb1EEENS1_21CollectiveEpilogueFwdINS6_IJS8_SA_S9_EEENS6_IJNS7_ILi1EEESI_SI_EEESC_SE_Li256ELb1ELb1ELb1ELb0EEENS1_36VarlenDynamicPersistentTileSchedulerILi128ELi64ELi256ELi256ELb1ELb1ELb0ELb0ELb1ELb1EEEEEEEEEvNT_6ParamsE)
        /*00bc*/ 	.word	0x00000000


	//----- nvinfo : EIATTR_REGCOUNT
	.align		4
.L_42:
        /*00c0*/ 	.byte	0x04, 0x2f
        /*00c2*/ 	.short	(.L_44 - .L_43)
	.align		4
.L_43:
        /*00c4*/ 	.word	index@(_ZN7cutlass13device_kernelIN5flash19enable_sm80_to_sm89INS1_16FlashAttnFwdSm80INS1_25CollectiveMainloopFwdSm80ILi8ELi1ELb0EN4cute5tupleIJNS5_1CILi128EEENS7_ILi96EEENS7_ILi256EEEEEELi256ENS_6half_tEfNS_4arch4Sm80ELb0ELb0ELb1ELb0ELb1ELb0ELb1ELb1EEENS1_21CollectiveEpilogueFwdINS6_IJS8_SA_S9_EEENS6_IJNS7_ILi1EEESI_SI_EEESC_SE_Li256ELb0ELb1ELb1ELb0EEENS1_19SingleTileSchedulerILb0ELb1ELb1ELi128EEEEEEEEEvNT_6ParamsE)
        /*00c8*/ 	.word	0x00000004


	//----- nvinfo : EIATTR_FRAME_SIZE
	.align		4
.L_44:
        /*00cc*/ 	.byte	0x04, 0x11
        /*00ce*/ 	.short	(.L_46 - .L_45)
	.align		4
.L_45:
        /*00d0*/ 	.word	index@(_ZN7cutlass13device_kernelIN5flash19enable_sm80_to_sm89INS1_16FlashAttnFwdSm80INS1_25CollectiveMainloopFwdSm80ILi8ELi1ELb0EN4cute5tupleIJNS5_1CILi128EEENS7_ILi96EEENS7_ILi256EEEEEELi256ENS_6half_tEfNS_4arch4Sm80ELb0ELb0ELb1ELb0ELb1ELb0ELb1ELb1EEENS1_21CollectiveEpilogueFwdINS6_IJS8_SA_S9_EEENS6_IJNS7_ILi1EEESI_SI_EEESC_SE_Li256ELb0ELb1ELb1ELb0EEENS1_19SingleTileSchedulerILb0ELb1ELb1ELi128EEEEEEEEEvNT_6ParamsE)
        /*00d4*/ 	.word	0x00000000


	//----- nvinfo : EIATTR_REGCOUNT
	.align		4
.L_46:
        /*00d8*/ 	.byte	0x04, 0x2f
        /*00da*/ 	.short	(.L_48 - .L_47)
	.align		4
.L_47:
        /*00dc*/ 	.word	index@(_ZN7cutlass13device_kernelIN5flash19enable_sm80_to_sm89INS1_16FlashAttnFwdSm80INS1_25CollectiveMainloopFwdSm80ILi8ELi1ELb0EN4cute5tupleIJNS5_1CILi128EEENS7_ILi32EEENS7_ILi256EEEEEELi256ENS_6half_tEfNS_4arch4Sm80ELb1ELb0ELb1ELb1ELb1ELb1ELb1ELb1EEENS1_21CollectiveEpilogueFwdINS6_IJS8_SA_S9_EEENS6_IJNS7_ILi1EEESI_SI_EEESC_SE_Li256ELb1ELb1ELb1ELb0EEENS1_36VarlenDynamicPersistentTileSchedulerILi128ELi32ELi256ELi256ELb1ELb1ELb0ELb1ELb1ELb1EEEEEEEEEvNT_6ParamsE)
        /*00e0*/ 	.word	0x00000004


	//----- nvinfo : EIATTR_FRAME_SIZE
	.align		4
.L_48:
        /*00e4*/ 	.byte	0x04, 0x11
        /*00e6*/ 	.short	(.L_50 - .L_49)
	.align		4
.L_49:
        /*00e8*/ 	.word	index@(_ZN7cutlass13device_kernelIN5flash19enable_sm80_to_sm89INS1_16FlashAttnFwdSm80INS1_25CollectiveMainloopFwdSm80ILi8ELi1ELb0EN4cute5tupleIJNS5_1CILi128EEENS7_ILi32EEENS7_ILi256EEEEEELi256ENS_6half_tEfNS_4arch4Sm80ELb1ELb0ELb1ELb1ELb1ELb1ELb1ELb1EEENS1_21CollectiveEpilogueFwdINS6_IJS8_SA_S9_EEENS6_IJNS7_ILi1EEESI_SI_EEESC_SE_Li256ELb1ELb1ELb1ELb0EEENS1_36VarlenDynamicPersistentTileSchedulerILi128ELi32ELi256ELi256ELb1ELb1ELb0ELb1ELb1ELb1EEEEEEEEEvNT_6ParamsE)
        /*00ec*/ 	.word	0x00000000


	//----- nvinfo : EIATTR_REGCOUNT
	.align		4
.L_50:
        /*00f0*/ 	.byte	0x04, 0x2f
        /*00f2*/ 	.short	(.L_52 - .L_51)
	.align		4
.L_51:
        /*00f4*/ 	.word	index@(_ZN7cutlass13device_kernelIN5flash19enable_sm80_to_sm89INS1_16FlashAttnFwdSm80INS1_25CollectiveMainloopFwdSm80ILi8ELi1ELb1EN4cute5tupleIJNS5_1CILi128EEENS7_ILi48EEENS7_ILi256EEEEEELi256ENS_6half_tEfNS_4arch4Sm80ELb1ELb0ELb1ELb1ELb1ELb0ELb1ELb1EEENS1_21CollectiveEpilogueFwdINS6_IJS8_SA_S9_EEENS6_IJNS7_ILi1EEESI_SI_EEESC_SE_Li256ELb1ELb1ELb1ELb0EEENS1_36VarlenDynamicPersistentTileSchedulerILi128ELi48ELi256ELi256ELb1ELb1ELb0ELb1ELb1ELb1EEEEEEEEEvNT_6ParamsE)
        /*00f8*/ 	.word	0x00000004


	//----- nvinfo : EIATTR_FRAME_SIZE
	.align		4
.L_52:
        /*00fc*/ 	.byte	0x04, 0x11
        /*00fe*/ 	.short	(.L_54 - .L_53)
	.align		4
.L_53:
        /*0100*/ 	.word	index@(_ZN7cutlass13device_kernelIN5flash19enable_sm80_to_sm89INS1_16FlashAttnFwdSm80INS1_25CollectiveMainloopFwdSm80ILi8ELi1ELb1EN4cute5tupleIJNS5_1CILi128EEENS7_ILi48EEENS7_ILi256EEEEEELi256ENS_6half_tEfNS_4arch4Sm80ELb1ELb0ELb1ELb1ELb1ELb0ELb1ELb1EEENS1_21CollectiveEpilogueFwdINS6_IJS8_SA_S9_EEENS6_IJNS7_ILi1EEESI_SI_EEESC_SE_Li256ELb1ELb1ELb1ELb0EEENS1_36VarlenDynamicPersistentTileSchedulerILi128ELi48ELi256ELi256ELb1ELb1ELb0ELb1ELb1ELb1EEEEEEEEEvNT_6ParamsE)
        /*0104*/ 	.word	0x00000000


	//----- nvinfo : EIATTR_REGCOUNT
	.align		4
.L_54:
        /*0108*/ 	.byte	0x04, 0x2f
        /*010a*/ 	.short	(.L_56 - .L_55)
	.align		4
.L_55:
        /*010c*/ 	.word	index@(_ZN7cutlass13device_kernelIN5flash19enable_sm80_to_sm89INS1_16FlashAttnFwdSm80INS1_25CollectiveMainloopFwdSm80ILi8ELi1ELb1EN4cute5tupleIJNS5_1CILi128EEENS7_ILi64EEENS7_ILi256EEEEEELi256ENS_6half_tEfNS_4arch4Sm80ELb1ELb0ELb1ELb0ELb1ELb0ELb1ELb1EEENS1_21CollectiveEpilogueFwdINS6_IJS8_SA_S9_EEENS6_IJNS7_ILi1EEESI_SI_EEESC_SE_Li256ELb0ELb1ELb1ELb0EEENS1_30DynamicPersistentTileSchedulerILi256ELi256ELb1ELb1ELb0EEEEEEEEEvNT_6ParamsE)
        /*0110*/ 	.word	0x00000004


	//----- nvinfo : EIATTR_FRAME_SIZE
	.align		4
.L_56:
        /*0114*/ 	.byte	0x04, 0x11
        /*0116*/ 	.short	(.L_58 - .L_57)
	.align		4
.L_57:
        /*0118*/ 	.word	index@(_ZN7cutlass13device_kernelIN5flash19enable_sm80_to_sm89INS1_16FlashAttnFwdSm80INS1_25CollectiveMainloopFwdSm80ILi8ELi1ELb1EN4cute5tupleIJNS5_1CILi128EEENS7_ILi64EEENS7_ILi256EEEEEELi256ENS_6half_tEfNS_4arch4Sm80ELb1ELb0ELb1ELb0ELb1ELb0ELb1ELb1EEENS1_21CollectiveEpilogueFwdINS6_IJS8_SA_S9_EEENS6_IJNS7_ILi1EEESI_SI_EEESC_SE_Li256ELb0ELb1ELb1ELb0EEENS1_30DynamicPersistentTileSchedulerILi256ELi256ELb1ELb1ELb0EEEEEEEEEvNT_6ParamsE)
        /*011c*/ 	.word	0x00000000


	//----- nvinfo : EIATTR_REGCOUNT
	.align		4
.L_58:
        /*0120*/ 	.byte	0x04, 0x2f
        /*0122*/ 	.short	(.L_60 - .L_59)
	.align		4
.L_59:
        /*0124*/ 	.word	index@(_ZN7cutlass13device_kernelIN5flash19enable_sm80_to_sm89INS1_16FlashAttnFwdSm80INS1_25CollectiveMainloopFwdSm80ILi8ELi1ELb0EN4cute5tupleIJNS5_1CILi128EEENS7_ILi32EEENS7_ILi256EEEEEELi256ENS_6half_tEfNS_4arch4Sm80ELb0ELb1ELb1ELb1ELb1ELb1ELb1ELb1EEENS1_21CollectiveEpilogueFwdINS6_IJS8_SA_S9_EEENS6_IJNS7_ILi1EEESI_SI_EEESC_SE_Li256ELb1ELb1ELb1ELb0EEENS1_36VarlenDynamicPersistentTileSchedulerILi128ELi32ELi256ELi256ELb1ELb1ELb0ELb1ELb0ELb1EEEEEEEEEvNT_6ParamsE)
        /*0128*/ 	.word	0x00000004


	//----- nvinfo : EIATTR_FRAME_SIZE
	.align		4
.L_60:
        /*012c*/ 	.byte	0x04, 0x11
        /*012e*/ 	.short	(.L_62 - .L_61)
	.align		4
.L_61:
        /*0130*/ 	.word	index@(_ZN7cutlass13device_kernelIN5flash19enable_sm80_to_sm89INS1_16FlashAttnFwdSm80INS1_25CollectiveMainloopFwdSm80ILi8ELi1ELb0EN4cute5tupleIJNS5_1CILi128EEENS7_ILi32EEENS7_ILi256EEEEEELi256ENS_6half_tEfNS_4arch4Sm80ELb0ELb1ELb1ELb1ELb1ELb1ELb1ELb1EEENS1_21CollectiveEpilogueFwdINS6_IJS8_SA_S9_EEENS6_IJNS7_ILi1EEESI_SI_EEESC_SE_Li256ELb1ELb1ELb1ELb0EEENS1_36VarlenDynamicPersistentTileSchedulerILi128ELi32ELi256ELi256ELb1ELb1ELb0ELb1ELb0ELb1EEEEEEEEEvNT_6ParamsE)
        /*0134*/ 	.word	0x00000000


	//----- nvinfo : EIATTR_REGCOUNT
	.align		4
.L_62:
        /*0138*/ 	.byte	0x04, 0x2f
        /*013a*/ 	.short	(.L_64 - .L_63)
	.align		4
.L_63:
        /*013c*/ 	.word	index@(_ZN7cutlass13device_kernelIN5flash19enable_sm80_to_sm89INS1_16FlashAttnFwdSm80INS1_25CollectiveMainloopFwdSm80ILi8ELi1ELb1EN4cute5tupleIJNS5_1CILi128EEENS7_ILi48EEENS7_ILi256EEEEEELi256ENS_6half_tEfNS_4arch4Sm80ELb0ELb1ELb1ELb1ELb1ELb0ELb1ELb1EEENS1_21CollectiveEpilogueFwdINS6_IJS8_SA_S9_EEENS6_IJNS7_ILi1EEESI_SI_EEESC_SE_Li256ELb1ELb1ELb1ELb0EEENS1_36VarlenDynamicPersistentTileSchedulerILi128ELi48ELi256ELi256ELb1ELb1ELb0ELb1ELb0ELb1EEEEEEEEEvNT_6ParamsE)
        /*0140*/ 	.word	0x00000004


	//----- nvinfo : EIATTR_FRAME_SIZE
	.align		4
.L_64:
        /*0144*/ 	.byte	0x04, 0x11
        /*0146*/ 	.short	(.L_66 - .L_65)
	.align		4
.L_65:
        /*0148*/ 	.word	index@(_ZN7cutlass13device_kernelIN5flash19enable_sm80_to_sm89INS1_16FlashAttnFwdSm80INS1_25CollectiveMainloopFwdSm80ILi8ELi1ELb1EN4cute5tupleIJNS5_1CILi128EEENS7_ILi48EEENS7_ILi256EEEEEELi256ENS_6half_tEfNS_4arch4Sm80ELb0ELb1ELb1ELb1ELb1ELb0ELb1ELb1EEENS1_21CollectiveEpilogueFwdINS6_IJS8_SA_S9_EEENS6_IJNS7_ILi1EEESI_SI_EEESC_SE_Li256ELb1ELb1ELb1ELb0EEENS1_36VarlenDynamicPersistentTileSchedulerILi128ELi48ELi256ELi256ELb1ELb1ELb0ELb1ELb0ELb1EEEEEEEEEvNT_6ParamsE)
        /*014c*/ 	.word	0x00000000


	//----- nvinfo : EIATTR_REGCOUNT
	.align		4
.L_66:
        /*0150*/ 	.byte	0x04, 0x2f
        /*0152*/ 	.short	(.L_68 - .L_67)
	.align		4
.L_67:
        /*0154*/ 	.word	index@(_ZN7cutlass13device_kernelIN5flash19enable_sm80_to_sm89INS1_16FlashAttnFwdSm80INS1_25CollectiveMainloopFwdSm80ILi8ELi1ELb1EN4cute5tupleIJNS5_1CILi128EEENS7_ILi48EEENS7_ILi256EEEEEELi256ENS_6half_tEfNS_4arch4Sm80ELb0ELb1ELb1ELb0ELb1ELb0ELb1ELb1EEENS1_21CollectiveEpilogueFwdINS6_IJS8_SA_S9_EEENS6_IJNS7_ILi1EEESI_SI_EEESC_SE_Li256ELb0ELb1ELb1ELb0EEENS1_19SingleTileSchedulerILb0ELb1ELb1ELi128EEEEEEEEEvNT_6ParamsE)
        /*0158*/ 	.word	0x00000004


	//----- nvinfo : EIATTR_FRAME_SIZE
	.align		4
.L_68:
        /*015c*/ 	.byte	0x04, 0x11
        /*015e*/ 	.short	(.L_70 - .L_69)
	.align		4
.L_69:
        /*0160*/ 	.word	index@(_ZN7cutlass13device_kernelIN5flash19enable_sm80_to_sm89INS1_16FlashAttnFwdSm80INS1_25CollectiveMainloopFwdSm80ILi8ELi1ELb1EN4cute5tupleIJNS5_1CILi128EEENS7_ILi48EEENS7_ILi256EEEEEELi256ENS_6half_tEfNS_4arch4Sm80ELb0ELb1ELb1ELb0ELb1ELb0ELb1ELb1EEENS1_21CollectiveEpilogueFwdINS6_IJS8_SA_S9_EEENS6_IJNS7_ILi1EEESI_SI_EEESC_SE_Li256ELb0ELb1ELb1ELb0EEENS1_19SingleTileSchedulerILb0ELb1ELb1ELi128EEEEEEEEEvNT_6ParamsE)
        /*0164*/ 	.word	0x00000000


	//----- nvinfo : EIATTR_REGCOUNT
	.align		4
.L_70:
        /*0168*/ 	.byte	0x04, 0x2f
        /*016a*/ 	.short	(.L_72 - .L_71)
	.align		4
.L_71:
        /*016c*/ 	.word	index@(_ZN7cutlass13device_kernelIN5flash19enable_sm80_to_sm89INS1_16FlashAttnFwdSm80INS1_25CollectiveMainloopFwdSm80ILi8ELi1ELb0EN4cute5tupleIJNS5_1CILi128EEENS7_ILi32EEENS7_ILi256EEEEEELi256ENS_6half_tEfNS_4arch4Sm80ELb0ELb0ELb1ELb1ELb1ELb1ELb1ELb1EEENS1_21CollectiveEpilogueFwdINS6_IJS8_SA_S9_EEENS6_IJNS7_ILi1EEESI_SI_EEESC_SE_Li256ELb1ELb1ELb1ELb0EEENS1_36VarlenDynamicPersistentTileSchedulerILi128ELi32ELi256ELi256ELb1ELb1ELb0ELb0ELb1ELb1EEEEEEEEEvNT_6ParamsE)
        /*0170*/ 	.word	0x00000004


	//----- nvinfo : EIATTR_FRAME_SIZE
	.align		4
.L_72:
        /*0174*/ 	.byte	0x04, 0x11
        /*0176*/ 	.short	(.L_74 - .L_73)
	.align		4
.L_73:
        /*0178*/ 	.word	index@(_ZN7cutlass13device_kernelIN5flash19enable_sm80_to_sm89INS1_16FlashAttnFwdSm80INS1_25CollectiveMainloopFwdSm80ILi8ELi1ELb0EN4cute5tupleIJNS5_1CILi128EEENS7_ILi32EEENS7_ILi256EEEEEELi256ENS_6half_tEfNS_4arch4Sm80ELb0ELb0ELb1ELb1ELb1ELb1ELb1ELb1EEENS1_21CollectiveEpilogueFwdINS6_IJS8_SA_S9_EEENS6_IJNS7_ILi1EEESI_SI_EEESC_SE_Li256ELb1ELb1ELb1ELb0EEENS1_36VarlenDynamicPersistentTileSchedulerILi128ELi32ELi256ELi256ELb1ELb1ELb0ELb0ELb1ELb1EEEEEEEEEvNT_6ParamsE)
        /*017c*/ 	.word	0x00000000


	//----- nvinfo : EIATTR_REGCOUNT
	.align		4
.L_74:
        /*0180*/ 	.byte	0x04, 0x2f
        /*0182*/ 	.short	(.L_76 - .L_75)
	.align		4
.L_75:
        /*0184*/ 	.word	index@(_ZN7cutlass13device_kernelIN5flash19enable_sm80_to_sm89INS1_16FlashAttnFwdSm80INS1_25CollectiveMainloopFwdSm80ILi8ELi1ELb1EN4cute5tupleIJNS5_1CILi128EEENS7_ILi48EEENS7_ILi256EEEEEELi256ENS_6half_tEfNS_4arch4Sm80ELb0ELb0ELb1ELb1ELb1ELb0ELb1ELb1EEENS1_21CollectiveEpilogueFwdINS6_IJS8_SA_S9_EEENS6_IJNS7_ILi1EEESI_SI_EEESC_SE_Li256ELb1ELb1ELb1ELb0EEENS1_36VarlenDynamicPersistentTileSchedulerILi128ELi48ELi256ELi256ELb1ELb1ELb0ELb0ELb1ELb1EEEEEEEEEvNT_6ParamsE)
        /*0188*/ 	.word	0x00000004


	//----- nvinfo : EIATTR_FRAME_SIZE
	.align		4
.L_76:
        /*018c*/ 	.byte	0x04, 0x11
        /*018e*/ 	.short	(.L_78 - .L_77)
	.align		4
.L_77:
        /*0190*/ 	.word	index@(_ZN7cutlass13device_kernelIN5flash19enable_sm80_to_sm89INS1_16FlashAttnFwdSm80INS1_25CollectiveMainloopFwdSm80ILi8ELi1ELb1EN4cute5tupleIJNS5_1CILi128EEENS7_ILi48EEENS7_ILi256EEEEEELi256ENS_6half_tEfNS_4arch4Sm80ELb0ELb0ELb1ELb1ELb1ELb0ELb1ELb1EEENS1_21CollectiveEpilogueFwdINS6_IJS8_SA_S9_EEENS6_IJNS7_ILi1EEESI_SI_EEESC_SE_Li256ELb1ELb1ELb1ELb0EEENS1_36VarlenDynamicPersistentTileSchedulerILi128ELi48ELi256ELi256ELb1ELb1ELb0ELb0ELb1ELb1EEEEEEEEEvNT_6ParamsE)
        /*0194*/ 	.word	0x00000000


	//----- nvinfo : EIATTR_REGCOUNT
	.align		4
.L_78:
        /*0198*/ 	.byte	0x04, 0x2f
        /*019a*/ 	.short	(.L_80 - .L_79)
	.align		4
.L_79:
        /*019c*/ 	.word	index@(_ZN7cutlass13device_kernelIN5flash19enable_sm80_to_sm89INS1_16FlashAttnFwdSm80INS1_25CollectiveMainloopFwdSm80ILi8ELi1ELb1EN4cute5tupleIJNS5_1CILi128EEENS7_ILi64EEENS7_ILi256EEEEEELi256ENS_6half_tEfNS_4arch4Sm80ELb0ELb0ELb1ELb0ELb1ELb0ELb1ELb1EEENS1_21CollectiveEpilogueFwdINS6_IJS8_SA_S9_EEENS6_IJNS7_ILi1EEESI_SI_EEESC_SE_Li256ELb0ELb1ELb1ELb0EEENS1_19SingleTileSchedulerILb0ELb1ELb1ELi128EEEEEEEEEvNT_6ParamsE)
        /*01a0*/ 	.word	0x00000004


	//----- nvinfo : EIATTR_FRAME_SIZE
	.align		4
.L_80:
        /*01a4*/ 	.byte	0x04, 0x11
        /*01a6*/ 	.short	(.L_82 - .L_81)
	.align		4
.L_81:
        /*01a8*/ 	.word	index@(_ZN7cutlass13device_kernelIN5flash19enable_sm80_to_sm89INS1_16FlashAttnFwdSm80INS1_25CollectiveMainloopFwdSm80ILi8ELi1ELb1EN4cute5tupleIJNS5_1CILi128EEENS7_ILi64EEENS7_ILi256EEEEEELi256ENS_6half_tEfNS_4arch4Sm80ELb0ELb0ELb1ELb0ELb1ELb0ELb1ELb1EEENS1_21CollectiveEpilogueFwdINS6_IJS8_SA_S9_EEENS6_IJNS7_ILi1EEESI_SI_EEESC_SE_Li256ELb0ELb1ELb1ELb0EEENS1_19SingleTileSchedulerILb0ELb1ELb1ELi128EEEEEEEEEvNT_6ParamsE)
        /*01ac*/ 	.word	0x00000000


	//----- nvinfo : EIATTR_MIN_STACK_SIZE
	.align		4
.L_82:
        /*01b0*/ 	.byte	0x04, 0x12
        /*01b2*/ 	.short	(.L_84 - .L_83)
	.align		4
.L_83:
        /*01b4*/ 	.word	index@(_ZN7cutlass13device_kernelIN5flash19enable_sm80_to_sm89INS1_16FlashAttnFwdSm80INS1_25CollectiveMainloopFwdSm80ILi8ELi1ELb1EN4cute5tupleIJNS5_1CILi128EEENS7_ILi64EEENS7_ILi256EEEEEELi256ENS_6half_tEfNS_4arch4Sm80ELb0ELb0ELb1ELb0ELb1ELb0ELb1ELb1EEENS1_21CollectiveEpilogueFwdINS6_IJS8_SA_S9_EEENS6_IJNS7_ILi1EEESI_SI_EEESC_SE_Li256ELb0ELb1ELb1ELb0EEENS1_19SingleTileSchedulerILb0ELb1ELb1ELi128EEEEEEEEEvNT_6ParamsE)
        /*01b8*/ 	.word	0x00000000


	//----- nvinfo : EIATTR_MIN_STACK_SIZE
	.align		4
.L_84:
        /*01bc*/ 	.byte	0x04, 0x12
        /*01be*/ 	.short	(.L_86 - .L_85)
	.align		4
.L_85:
        /*01c0*/ 	.word	index@(_ZN7cutlass13device_kernelIN5flash19enable_sm80_to_sm89INS1_16FlashAttnFwdSm80INS1_25CollectiveMainloopFwdSm80ILi8ELi1ELb1EN4cute5tupleIJNS5_1CILi128EEENS7_ILi48EEENS7_ILi256EEEEEELi256ENS_6half_tEfNS_4arch4Sm80ELb0ELb0ELb1ELb1ELb1ELb0ELb1ELb1EEENS1_21CollectiveEpilogueFwdINS6_IJS8_SA_S9_EEENS6_IJNS7_ILi1EEESI_SI_EEESC_SE_Li256ELb1ELb1ELb1ELb0EEENS1_36VarlenDynamicPersistentTileSchedulerILi128ELi48ELi256ELi256ELb1ELb1ELb0ELb0ELb1ELb1EEEEEEEEEvNT_6ParamsE)
        /*01c4*/ 	.word	0x00000000


	//----- nvinfo : EIATTR_MIN_STACK_SIZE
	.align		4
.L_86:
        /*01c8*/ 	.byte	0x04, 0x12
        /*01ca*/ 	.short	(.L_88 - .L_87)
	.align		4
.L_87:
        /*01cc*/ 	.word	index@(_ZN7cutlass13device_kernelIN5flash19enable_sm80_to_sm89INS1_16FlashAttnFwdSm80INS1_25CollectiveMainloopFwdSm80ILi8ELi1ELb0EN4cute5tupleIJNS5_1CILi128EEENS7_ILi32EEENS7_ILi256EEEEEELi256ENS_6half_tEfNS_4arch4Sm80ELb0ELb0ELb1ELb1ELb1ELb1ELb1ELb1EEENS1_21CollectiveEpilogueFwdINS6_IJS8_SA_S9_EEENS6_IJNS7_ILi1EEESI_SI_EEESC_SE_Li256ELb1ELb1ELb1ELb0EEENS1_36VarlenDynamicPersistentTileSchedulerILi128ELi32ELi256ELi256ELb1ELb1ELb0ELb0ELb1ELb1EEEEEEEEEvNT_6ParamsE)
        /*01d0*/ 	.word	0x00000000


	//----- nvinfo : EIATTR_MIN_STACK_SIZE
	.align		4
.L_88:
        /*01d4*/ 	.byte	0x04, 0x12
        /*01d6*/ 	.short	(.L_90 - .L_89)
	.align		4
.L_89:
        /*01d8*/ 	.word	index@(_ZN7cutlass13device_kernelIN5flash19enable_sm80_to_sm89INS1_16FlashAttnFwdSm80INS1_25CollectiveMainloopFwdSm80ILi8ELi1ELb1EN4cute5tupleIJNS5_1CILi128EEENS7_ILi48EEENS7_ILi256EEEEEELi256ENS_6half_tEfNS_4arch4Sm80ELb0ELb1ELb1ELb0ELb1ELb0ELb1ELb1EEENS1_21CollectiveEpilogueFwdINS6_IJS8_SA_S9_EEENS6_IJNS7_ILi1EEESI_SI_EEESC_SE_Li256ELb0ELb1ELb1ELb0EEENS1_19SingleTileSchedulerILb0ELb1ELb1ELi128EEEEEEEEEvNT_6ParamsE)
        /*01dc*/ 	.word	0x00000000


	//----- nvinfo : EIATTR_MIN_STACK_SIZE
	.align		4
.L_90:
        /*01e0*/ 	.byte	0x04, 0x12
        /*01e2*/ 	.short	(.L_92 - .L_91)
	.align		4
.L_91:
        /*01e4*/ 	.word	index@(_ZN7cutlass13device_kernelIN5flash19enable_sm80_to_sm89INS1_16FlashAttnFwdSm80INS1_25CollectiveMainloopFwdSm80ILi8ELi1ELb1EN4cute5tupleIJNS5_1CILi128EEENS7_ILi48EEENS7_ILi256EEEEEELi256ENS_6half_tEfNS_4arch4Sm80ELb0ELb1ELb1ELb1ELb1ELb0ELb1ELb1EEENS1_21CollectiveEpilogueFwdINS6_IJS8_SA_S9_EEENS6_IJNS7_ILi1EEESI_SI_EEESC_SE_Li256ELb1ELb1ELb1ELb0EEENS1_36VarlenDynamicPersistentTileSchedulerILi128ELi48ELi256ELi256ELb1ELb1ELb0ELb1ELb0ELb1EEEEEEEEEvNT_6ParamsE)
        /*01e8*/ 	.word	0x00000000


	//----- nvinfo : EIATTR_MIN_STACK_SIZE
	.align		4
.L_92:
        /*01ec*/ 	.byte	0x04, 0x12
        /*01ee*/ 	.short	(.L_94 - .L_93)
	.align		4
.L_93:
        /*01f0*/ 	.word	index@(_ZN7cutlass13device_kernelIN5flash19enable_sm80_to_sm89INS1_16FlashAttnFwdSm80INS1_25CollectiveMainloopFwdSm80ILi8ELi1ELb0EN4cute5tupleIJNS5_1CILi128EEENS7_ILi32EEENS7_ILi256EEEEEELi256ENS_6half_tEfNS_4arch4Sm80ELb0ELb1ELb1ELb1ELb1ELb1ELb1ELb1EEENS1_21CollectiveEpilogueFwdINS6_IJS8_SA_S9_EEENS6_IJNS7_ILi1EEESI_SI_EEESC_SE_Li256ELb1ELb1ELb1ELb0EEENS1_36VarlenDynamicPersistentTileSchedulerILi128ELi32ELi256ELi256ELb1ELb1ELb0ELb1ELb0ELb1EEEEEEEEEvNT_6ParamsE)
        /*01f4*/ 	.word	0x00000000


	//----- nvinfo : EIATTR_MIN_STACK_SIZE
	.align		4
.L_94:
        /*01f8*/ 	.byte	0x04, 0x12
        /*01fa*/ 	.short	(.L_96 - .L_95)
	.align		4
.L_95:
        /*01fc*/ 	.word	index@(_ZN7cutlass13device_kernelIN5flash19enable_sm80_to_sm89INS1_16FlashAttnFwdSm80INS1_25CollectiveMainloopFwdSm80ILi8ELi1ELb1EN4cute5tupleIJNS5_1CILi128EEENS7_ILi64EEENS7_ILi256EEEEEELi256ENS_6half_tEfNS_4arch4Sm80ELb1ELb0ELb1ELb0ELb1ELb0ELb1ELb1EEENS1_21CollectiveEpilogueFwdINS6_IJS8_SA_S9_EEENS6_IJNS7_ILi1EEESI_SI_EEESC_SE_Li256ELb0ELb1ELb1ELb0EEENS1_30DynamicPersistentTileSchedulerILi256ELi256ELb1ELb1ELb0EEEEEEEEEvNT_6ParamsE)
        /*0200*/ 	.word	0x00000000


	//----- nvinfo : EIATTR_MIN_STACK_SIZE
	.align		4
.L_96:
        /*0204*/ 	.byte	0x04, 0x12
        /*0206*/ 	.short	(.L_98 - .L_97)
	.align		4
.L_97:
        /*0208*/ 	.word	index@(_ZN7cutlass13device_kernelIN5flash19enable_sm80_to_sm89INS1_16FlashAttnFwdSm80INS1_25CollectiveMainloopFwdSm80ILi8ELi1ELb1EN4cute5tupleIJNS5_1CILi128EEENS7_ILi48EEENS7_ILi256EEEEEELi256ENS_6half_tEfNS_4arch4Sm80ELb1ELb0ELb1ELb1ELb1ELb0ELb1ELb1EEENS1_21CollectiveEpilogueFwdINS6_IJS8_SA_S9_EEENS6_IJNS7_ILi1EEESI_SI_EEESC_SE_Li256ELb1ELb1ELb1ELb0EEENS1_36VarlenDynamicPersistentTileSchedulerILi128ELi48ELi256ELi256ELb1ELb1ELb0ELb1ELb1ELb1EEEEEEEEEvNT_6ParamsE)
        /*020c*/ 	.word	0x00000000


	//----- nvinfo : EIATTR_MIN_STACK_SIZE
	.align		4
.L_98:
        /*0210*/ 	.byte	0x04, 0x12
        /*0212*/ 	.short	(.L_100 - .L_99)
	.align		4
.L_99:
        /*0214*/ 	.word	index@(_ZN7cutlass13device_kernelIN5flash19enable_sm80_to_sm89INS1_16FlashAttnFwdSm80INS1_25CollectiveMainloopFwdSm80ILi8ELi1ELb0EN4cute5tupleIJNS5_1CILi128EEENS7_ILi32EEENS7_ILi256EEEEEELi256ENS_6half_tEfNS_4arch4Sm80ELb1ELb0ELb1ELb1ELb1ELb1ELb1ELb1EEENS1_21CollectiveEpilogueFwdINS6_IJS8_SA_S9_EEENS6_IJNS7_ILi1EEESI_SI_EEESC_SE_Li256ELb1ELb1ELb1ELb0EEENS1_36VarlenDynamicPersistentTileSchedulerILi128ELi32ELi256ELi256ELb1ELb1ELb0ELb1ELb1ELb1EEEEEEEEEvNT_6ParamsE)
        /*0218*/ 	.word	0x00000000


	//----- nvinfo : EIATTR_MIN_STACK_SIZE
	.align		4
.L_100:
        /*021c*/ 	.byte	0x04, 0x12
        /*021e*/ 	.short	(.L_102 - .L_101)
	.align		4
.L_101:
        /*0220*/ 	.word	index@(_ZN7cutlass13device_kernelIN5flash19enable_sm80_to_sm89INS1_16FlashAttnFwdSm80INS1_25CollectiveMainloopFwdSm80ILi8ELi1ELb0EN4cute5tupleIJNS5_1CILi128EEENS7_ILi96EEENS7_ILi256EEEEEELi256ENS_6half_tEfNS_4arch4Sm80ELb0ELb0ELb1ELb0ELb1ELb0ELb1ELb1EEENS1_21CollectiveEpilogueFwdINS6_IJS8_SA_S9_EEENS6_IJNS7_ILi1EEESI_SI_EEESC_SE_Li256ELb0ELb1ELb1ELb0EEENS1_19SingleTileSchedulerILb0ELb1ELb1ELi128EEEEEEEEEvNT_6ParamsE)
        /*0224*/ 	.word	0x00000000


	//----- nvinfo : EIATTR_MIN_STACK_SIZE
	.align		4
.L_102:
        /*0228*/ 	.byte	0x04, 0x12
        /*022a*/ 	.short	(.L_104 - .L_103)
	.align		4
.L_103:
        /*022c*/ 	.word	index@(_ZN7cutlass13device_kernelIN5flash19enable_sm80_to_sm89INS1_16FlashAttnFwdSm80INS1_25CollectiveMainloopFwdSm80ILi8ELi1ELb0EN4cute5tupleIJNS5_1CILi128EEENS7_ILi64EEENS7_ILi256EEEEEELi256ENS_6half_tEfNS_4arch4Sm80ELb0ELb0ELb1ELb1ELb1ELb0ELb1ELb1EEENS1_21CollectiveEpilogueFwdINS6_IJS8_SA_S9_EEENS6_IJNS7_ILi1EEESI_SI_EEESC_SE_Li256ELb1ELb1ELb1ELb0EEENS1_36VarlenDynamicPersistentTileSchedulerILi128ELi64ELi256ELi256ELb1ELb1ELb0ELb0ELb1ELb1EEEEEEEEEvNT_6ParamsE)
        /*0230*/ 	.word	0x00000000


	//----- nvinfo : EIATTR_MIN_STACK_SIZE
	.align		4
.L_104:
        /*0234*/ 	.byte	0x04, 0x12
        /*0236*/ 	.short	(.L_106 - .L_105)
	.align		4
.L_105:
        /*0238*/ 	.word	index@(_ZN7cutlass13device_kernelIN5flash19enable_sm80_to_sm89INS1_16FlashAttnFwdSm80INS1_25CollectiveMainloopFwdSm80ILi8ELi1ELb0EN4cute5tupleIJNS5_1CILi128EEENS7_ILi48EEENS7_ILi256EEEEEELi256ENS_6half_tEfNS_4arch4Sm80ELb0ELb0ELb1ELb1ELb1ELb1ELb1ELb1EEENS1_21CollectiveEpilogueFwdINS6_IJS8_SA_S9_EEENS6_IJNS7_ILi1EEESI_SI_EEESC_SE_Li256ELb1ELb1ELb1ELb0EEENS1_36VarlenDynamicPersistentTileSchedulerILi128ELi48ELi256ELi256ELb1ELb1ELb0ELb0ELb1ELb1EEEEEEEEEvNT_6ParamsE)
        /*023c*/ 	.word	0x00000000


	//----- nvinfo : EIATTR_MIN_STACK_SIZE
	.align		4
.L_106:
        /*0240*/ 	.byte	0x04, 0x12
        /*0242*/ 	.short	(.L_108 - .L_107)
	.align		4
.L_107:
        /*0244*/ 	.word	index@(_ZN7cutlass13device_kernelIN5flash19enable_sm80_to_sm89INS1_16FlashAttnFwdSm80INS1_25CollectiveMainloopFwdSm80ILi8ELi1ELb0EN4cute5tupleIJNS5_1CILi128EEENS7_ILi64EEENS7_ILi256EEEEEELi256ENS_6half_tEfNS_4arch4Sm80ELb0ELb1ELb1ELb0ELb1ELb0ELb1ELb1EEENS1_21CollectiveEpilogueFwdINS6_IJS8_SA_S9_EEENS6_IJNS7_ILi1EEESI_SI_EEESC_SE_Li256ELb0ELb1ELb1ELb0EEENS1_19SingleTileSchedulerILb0ELb1ELb1ELi128EEEEEEEEEvNT_6ParamsE)
        /*0248*/ 	.word	0x00000000


	//----- nvinfo : EIATTR_MIN_STACK_SIZE
	.align		4
.L_108:
        /*024c*/ 	.byte	0x04, 0x12
        /*024e*/ 	.short	(.L_110 - .L_109)
	.align		4
.L_109:
        /*0250*/ 	.word	index@(_ZN7cutlass13device_kernelIN5flash19enable_sm80_to_sm89INS1_16FlashAttnFwdSm80INS1_25CollectiveMainloopFwdSm80ILi8ELi1ELb0EN4cute5tupleIJNS5_1CILi128EEENS7_ILi64EEENS7_ILi256EEEEEELi256ENS_6half_tEfNS_4arch4Sm80ELb0ELb1ELb1ELb1ELb1ELb0ELb1ELb1EEENS1_21CollectiveEpilogueFwdINS6_IJS8_SA_S9_EEENS6_IJNS7_ILi1EEESI_SI_EEESC_SE_Li256ELb1ELb1ELb1ELb0EEENS1_36VarlenDynamicPersistentTileSchedulerILi128ELi64ELi256ELi256ELb1ELb1ELb0ELb1ELb0ELb1EEEEEEEEEvNT_6ParamsE)
        /*0254*/ 	.word	0x00000000


	//----- nvinfo : EIATTR_MIN_STACK_SIZE
	.align		4
.L_110:
        /*0258*/ 	.byte	0x04, 0x12
        /*025a*/ 	.short	(.L_112 - .L_111)
	.align		4
.L_111:
        /*025c*/ 	.word	index@(_ZN7cutlass13device_kernelIN5flash19enable_sm80_to_sm89INS1_16FlashAttnFwdSm80INS1_25CollectiveMainloopFwdSm80ILi8ELi1ELb0EN4cute5tupleIJNS5_1CILi128EEENS7_ILi48EEENS7_ILi256EEEEEELi256ENS_6half_tEfNS_4arch4Sm80ELb0ELb1ELb1ELb1ELb1ELb1ELb1ELb1EEENS1_21CollectiveEpilogueFwdINS6_IJS8_SA_S9_EEENS6_IJNS7_ILi1EEESI_SI_EEESC_SE_Li256ELb1ELb1ELb1ELb0EEENS1_36VarlenDynamicPersistentTileSchedulerILi128ELi48ELi256ELi256ELb1ELb1ELb0ELb1ELb0ELb1EEEEEEEEEvNT_6ParamsE)
        /*0260*/ 	.word	0x00000000


	//----- nvinfo : EIATTR_MIN_STACK_SIZE
	.align		4
.L_112:
        /*0264*/ 	.byte	0x04, 0x12
        /*0266*/ 	.short	(.L_114 - .L_113)
	.align		4
.L_113:
        /*0268*/ 	.word	index@(_ZN7cutlass13device_kernelIN5flash19enable_sm80_to_sm89INS1_16FlashAttnFwdSm80INS1_25CollectiveMainloopFwdSm80ILi8ELi1ELb0EN4cute5tupleIJNS5_1CILi128EEENS7_ILi96EEENS7_ILi256EEEEEELi256ENS_6half_tEfNS_4arch4Sm80ELb1ELb0ELb1ELb0ELb1ELb0ELb1ELb1EEENS1_21CollectiveEpilogueFwdINS6_IJS8_SA_S9_EEENS6_IJNS7_ILi1EEESI_SI_EEESC_SE_Li256ELb0ELb1ELb1ELb0EEENS1_30DynamicPersistentTileSchedulerILi256ELi256ELb1ELb1ELb0EEEEEEEEEvNT_6ParamsE)
        /*026c*/ 	.word	0x00000000


	//----- nvinfo : EIATTR_MIN_STACK_SIZE
	.align		4
.L_114:
        /*0270*/ 	.byte	0x04, 0x12
        /*0272*/ 	.short	(.L_116 - .L_115)
	.align		4
.L_115:
        /*0274*/ 	.word	index@(_ZN7cutlass13device_kernelIN5flash19enable_sm80_to_sm89INS1_16FlashAttnFwdSm80INS1_25CollectiveMainloopFwdSm80ILi8ELi1ELb0EN4cute5tupleIJNS5_1CILi128EEENS7_ILi64EEENS7_ILi256EEEEEELi256ENS_6half_tEfNS_4arch4Sm80ELb1ELb0ELb1ELb1ELb1ELb0ELb1ELb1EEENS1_21CollectiveEpilogueFwdINS6_IJS8_SA_S9_EEENS6_IJNS7_ILi1EEESI_SI_EEESC_SE_Li256ELb1ELb1ELb1ELb0EEENS1_36VarlenDynamicPersistentTileSchedulerILi128ELi64ELi256ELi256ELb1ELb1ELb0ELb1ELb1ELb1EEEEEEEEEvNT_6ParamsE)
        /*0278*/ 	.word	0x00000000


	//----- nvinfo : EIATTR_MIN_STACK_SIZE
	.align		4
.L_116:
        /*027c*/ 	.byte	0x04, 0x12
        /*027e*/ 	.short	(.L_118 - .L_117)
	.align		4
.L_117:
        /*0280*/ 	.word	index@(_ZN7cutlass13device_kernelIN5flash19enable_sm80_to_sm89INS1_16FlashAttnFwdSm80INS1_25CollectiveMainloopFwdSm80ILi8ELi1ELb0EN4cute5tupleIJNS5_1CILi128EEENS7_ILi48EEENS7_ILi256EEEEEELi256ENS_6half_tEfNS_4arch4Sm80ELb1ELb0ELb1ELb1ELb1ELb1ELb1ELb1EEENS1_21CollectiveEpilogueFwdINS6_IJS8_SA_S9_EEENS6_IJNS7_ILi1EEESI_SI_EEESC_SE_Li256ELb1ELb1ELb1ELb0EEENS1_36VarlenDynamicPersistentTileSchedulerILi128ELi48ELi256ELi256ELb1ELb1ELb0ELb1ELb1ELb1EEEEEEEEEvNT_6ParamsE)
        /*0284*/ 	.word	0x00000000
.L_118:


//--------------------- .nv.compat                --------------------------
	.section	.nv.compat,"",@"SHT_CUDA_COMPAT_INFO"
	.align	4
        /*0000*/ 	.byte	0x02, 0x09, 0x01, 0x00, 0x02, 0x02, 0x01, 0x00, 0x02, 0x05, 0x05, 0x00, 0x03, 0x07, 0x01, 0x01
        /*0010*/ 	.byte	0x02, 0x03, 0x00, 0x00, 0x02, 0x06, 0x01, 0x00, 0x04, 0x0b, 0x08, 0x00, 0x00, 0x00, 0x00, 0x00
        /*0020*/ 	.byte	0x00, 0x00, 0x00, 0x00


//--------------------- .nv.info._ZN7cutlass13device_kernelIN5flash19enable_sm80_to_sm89INS1_16FlashAttnFwdSm80INS1_25CollectiveMainloopFwdSm80ILi8ELi1ELb1EN4cute5tupleIJNS5_1CILi128EEENS7_ILi64EEENS7_ILi256EEEEEELi256ENS_6half_tEfNS_4arch4Sm80ELb0ELb0ELb1ELb0ELb1ELb0ELb1ELb1EEENS1_21CollectiveEpilogueFwdINS6_IJS8_SA_S9_EEENS6_IJNS7_ILi1EEESI_SI_EEESC_SE_Li256ELb0ELb1ELb1ELb0EEENS1_19SingleTileSchedulerILb0ELb1ELb1ELi128EEEEEEEEEvNT_6ParamsE --------------------------
	.section	.nv.info._ZN7cutlass13device_kernelIN5flash19enable_sm80_to_sm89INS1_16FlashAttnFwdSm80INS1_25CollectiveMainloopFwdSm80ILi8ELi1ELb1EN4cute5tupleIJNS5_1CILi128EEENS7_ILi64EEENS7_ILi256EEEEEELi256ENS_6half_tEfNS_4arch4Sm80ELb0ELb0ELb1ELb0ELb1ELb0ELb1ELb1EEENS1_21CollectiveEpilogueFwdINS6_IJS8_SA_S9_EEENS6_IJNS7_ILi1EEESI_SI_EEESC_SE_Li256ELb0ELb1ELb1ELb0EEENS1_19SingleTileSchedulerILb0ELb1ELb1ELi128EEEEEEEEEvNT_6ParamsE,"",@"SHT_CUDA_INFO"
	.sectionflags	@""
	.align	4


	//----- nvinfo : EIATTR_CUDA_API_VERSION
	.align		4
        /*0000*/ 	.byte	0x04, 0x37
        /*0002*/ 	.short	(.L_120 - .L_119)
.L_119:
        /*0004*/ 	.word	0x00000082


	//----- nvinfo : EIATTR_KPARAM_INFO
	.align		4
.L_120:
        /*0008*/ 	.byte	0x04, 0x17
        /*000a*/ 	.short	(.L_122 - .L_121)
.L_121:
        /*000c*/ 	.word	0x00000000
        /*0010*/ 	.short	0x0000
        /*0012*/ 	.short	0x0000
        /*0014*/ 	.byte	0x00, 0xf0, 0x61, 0x10


	//----- nvinfo : EIATTR_SPARSE_MMA_MASK
	.align		4
.L_122:
        /*0018*/ 	.byte	0x03, 0x50
        /*001a*/ 	.short	0x0000


	//----- nvinfo : EIATTR_MAXREG_COUNT
	.align		4
        /*001c*/ 	.byte	0x03, 0x1b
        /*001e*/ 	.short	0x00ff


	//----- nvinfo : EIATTR_MERCURY_ISA_VERSION
	.align		4
        /*0020*/ 	.byte	0x03, 0x5f
        /*0022*/ 	.short	0x0101


	//----- nvinfo : EIATTR_EXIT_INSTR_OFFSETS
	.align		4
        /*0024*/ 	.byte	0x04, 0x1c
        /*0026*/ 	.short	(.L_124 - .L_123)


	//   ....[0]....
.L_123:
        /*0028*/ 	.word	0x00000010


	//----- nvinfo : EIATTR_MAX_THREADS
	.align		4
.L_124:
        /*002c*/ 	.byte	0x04, 0x05
        /*002e*/ 	.short	(.L_126 - .L_125)
.L_125:
        /*0030*/ 	.word	0x00000100
        /*0034*/ 	.word	0x00000001
        /*0038*/ 	.word	0x00000001


	//----- nvinfo : EIATTR_CBANK_PARAM_SIZE
	.align		4
.L_126:
        /*003c*/ 	.byte	0x03, 0x19
        /*003e*/ 	.short	0x0418


	//----- nvinfo : EIATTR_PARAM_CBANK
	.align		4
        /*0040*/ 	.byte	0x04, 0x0a
        /*0042*/ 	.short	(.L_128 - .L_127)
	.align		4
.L_127:
        /*0044*/ 	.word	index@(.nv.constant0._ZN7cutlass13device_kernelIN5flash19enable_sm80_to_sm89INS1_16FlashAttnFwdSm80INS1_25CollectiveMainloopFwdSm80ILi8ELi1ELb1EN4cute5tupleIJNS5_1CILi128EEENS7_ILi64EEENS7_ILi256EEEEEELi256ENS_6half_tEfNS_4arch4Sm80ELb0ELb0ELb1ELb0ELb1ELb0ELb1ELb1EEENS1_21CollectiveEpilogueFwdINS6_IJS8_SA_S9_EEENS6_IJNS7_ILi1EEESI_SI_EEESC_SE_Li256ELb0ELb1ELb1ELb0EEENS1_19SingleTileSchedulerILb0ELb1ELb1ELi128EEEEEEEEEvNT_6ParamsE)
        /*0048*/ 	.short	0x0210
        /*004a*/ 	.short	0x0418


	//----- nvinfo : EIATTR_SW_WAR
	.align		4
.L_128:
        /*004c*/ 	.byte	0x04, 0x36
        /*004e*/ 	.short	(.L_130 - .L_129)
.L_129:
        /*0050*/ 	.word	0x00000008
.L_130:


//--------------------- .nv.info._ZN7cutlass13device_kernelIN5flash19enable_sm80_to_sm89INS1_16FlashAttnFwdSm80INS1_25CollectiveMainloopFwdSm80ILi8ELi1ELb1EN4cute5tupleIJNS5_1CILi128EEENS7_ILi48EEENS7_ILi256EEEEEELi256ENS_6half_tEfNS_4arch4Sm80ELb0ELb0ELb1ELb1ELb1ELb0ELb1ELb1EEENS1_21CollectiveEpilogueFwdINS6_IJS8_SA_S9_EEENS6_IJNS7_ILi1EEESI_SI_EEESC_SE_Li256ELb1ELb1ELb1ELb0EEENS1_36VarlenDynamicPersistentTileSchedulerILi128ELi48ELi256ELi256ELb1ELb1ELb0ELb0ELb1ELb1EEEEEEEEEvNT_6ParamsE --------------------------
	.section	.nv.info._ZN7cutlass13device_kernelIN5flash19enable_sm80_to_sm89INS1_16FlashAttnFwdSm80INS1_25CollectiveMainloopFwdSm80ILi8ELi1ELb1EN4cute5tupleIJNS5_1CILi128EEENS7_ILi48EEENS7_ILi256EEEEEELi256ENS_6half_tEfNS_4arch4Sm80ELb0ELb0ELb1ELb1ELb1ELb0ELb1ELb1EEENS1_21CollectiveEpilogueFwdINS6_IJS8_SA_S9_EEENS6_IJNS7_ILi1EEESI_SI_EEESC_SE_Li256ELb1ELb1ELb1ELb0EEENS1_36VarlenDynamicPersistentTileSchedulerILi128ELi48ELi256ELi256ELb1ELb1ELb0ELb0ELb1ELb1EEEEEEEEEvNT_6ParamsE,"",@"SHT_CUDA_INFO"
	.sectionflags	@""
	.align	4


	//----- nvinfo : EIATTR_CUDA_API_VERSION
	.align		4
        /*0000*/ 	.byte	0x04, 0x37
        /*0002*/ 	.short	(.L_132 - .L_131)
.L_131:
        /*0004*/ 	.word	0x00000082


	//----- nvinfo : EIATTR_KPARAM_INFO
	.align		4
.L_132:
        /*0008*/ 	.byte	0x04, 0x17
        /*000a*/ 	.short	(.L_134 - .L_133)
.L_133:
        /*000c*/ 	.word	0x00000000
        /*0010*/ 	.short	0x0000
        /*0012*/ 	.short	0x0000
        /*0014*/ 	.byte	0x00, 0xf0, 0xe1, 0x10


	//----- nvinfo : EIATTR_SPARSE_MMA_MASK
	.align		4
.L_134:
        /*0018*/ 	.byte	0x03, 0x50
        /*001a*/ 	.short	0x0000


	//----- nvinfo : EIATTR_MAXREG_COUNT
	.align		4
        /*001c*/ 	.byte	0x03, 0x1b
        /*001e*/ 	.short	0x00ff


	//----- nvinfo : EIATTR_MERCURY_ISA_VERSION
	.align		4
        /*0020*/ 	.byte	0x03, 0x5f
        /*0022*/ 	.short	0x0101


	//----- nvinfo : EIATTR_EXIT_INSTR_OFFSETS
	.align		4
        /*0024*/ 	.byte	0x04, 0x1c
        /*0026*/ 	.short	(.L_136 - .L_135)


	//   ....[0]....
.L_135:
        /*0028*/ 	.word	0x00000010


	//----- nvinfo : EIATTR_MAX_THREADS
	.align		4
.L_136:
        /*002c*/ 	.byte	0x04, 0x05
        /*002e*/ 	.short	(.L_138 - .L_137)
.L_137:
        /*0030*/ 	.word	0x00000100
        /*0034*/ 	.word	0x00000001
        /*0038*/ 	.word	0x00000001


	//----- nvinfo : EIATTR_CBANK_PARAM_SIZE
	.align		4
.L_138:
        /*003c*/ 	.byte	0x03, 0x19
        /*003e*/ 	.short	0x0438


	//----- nvinfo : EIATTR_PARAM_CBANK
	.align		4
        /*0040*/ 	.byte	0x04, 0x0a
        /*0042*/ 	.short	(.L_140 - .L_139)
	.align		4
.L_139:
        /*0044*/ 	.word	index@(.nv.constant0._ZN7cutlass13device_kernelIN5flash19enable_sm80_to_sm89INS1_16FlashAttnFwdSm80INS1_25CollectiveMainloopFwdSm80ILi8ELi1ELb1EN4cute5tupleIJNS5_1CILi128EEENS7_ILi48EEENS7_ILi256EEEEEELi256ENS_6half_tEfNS_4arch4Sm80ELb0ELb0ELb1ELb1ELb1ELb0ELb1ELb1EEENS1_21CollectiveEpilogueFwdINS6_IJS8_SA_S9_EEENS6_IJNS7_ILi1EEESI_SI_EEESC_SE_Li256ELb1ELb1ELb1ELb0EEENS1_36VarlenDynamicPersistentTileSchedulerILi128ELi48ELi256ELi256ELb1ELb1ELb0ELb0ELb1ELb1EEEEEEEEEvNT_6ParamsE)
        /*0048*/ 	.short	0x0210
        /*004a*/ 	.short	0x0438


	//----- nvinfo : EIATTR_SW_WAR
	.align		4
.L_140:
        /*004c*/ 	.byte	0x04, 0x36
        /*004e*/ 	.short	(.L_142 - .L_141)
.L_141:
        /*0050*/ 	.word	0x00000008
.L_142:


//--------------------- .nv.info._ZN7cutlass13device_kernelIN5flash19enable_sm80_to_sm89INS1_16FlashAttnFwdSm80INS1_25CollectiveMainloopFwdSm80ILi8ELi1ELb0EN4cute5tupleIJNS5_1CILi128EEENS7_ILi32EEENS7_ILi256EEEEEELi256ENS_6half_tEfNS_4arch4Sm80ELb0ELb0ELb1ELb1ELb1ELb1ELb1ELb1EEENS1_21CollectiveEpilogueFwdINS6_IJS8_SA_S9_EEENS6_IJNS7_ILi1EEESI_SI_EEESC_SE_Li256ELb1ELb1ELb1ELb0EEENS1_36VarlenDynamicPersistentTileSchedulerILi128ELi32ELi256ELi256ELb1ELb1ELb0ELb0ELb1ELb1EEEEEEEEEvNT_6ParamsE --------------------------
	.section	.nv.info._ZN7cutlass13device_kernelIN5flash19enable_sm80_to_sm89INS1_16FlashAttnFwdSm80INS1_25CollectiveMainloopFwdSm80ILi8ELi1ELb0EN4cute5tupleIJNS5_1CILi128EEENS7_ILi32EEENS7_ILi256EEEEEELi256ENS_6half_tEfNS_4arch4Sm80ELb0ELb0ELb1ELb1ELb1ELb1ELb1ELb1EEENS1_21CollectiveEpilogueFwdINS6_IJS8_SA_S9_EEENS6_IJNS7_ILi1EEESI_SI_EEESC_SE_Li256ELb1ELb1ELb1ELb0EEENS1_36VarlenDynamicPersistentTileSchedulerILi128ELi32ELi256ELi256ELb1ELb1ELb0ELb0ELb1ELb1EEEEEEEEEvNT_6ParamsE,"",@"SHT_CUDA_INFO"
	.sectionflags	@""
	.align	4


	//----- nvinfo : EIATTR_CUDA_API_VERSION
	.align		4
        /*0000*/ 	.byte	0x04, 0x37
        /*0002*/ 	.short	(.L_144 - .L_143)
.L_143:
        /*0004*/ 	.word	0x00000082


	//----- nvinfo : EIATTR_KPARAM_INFO
	.align		4
.L_144:
        /*0008*/ 	.byte	0x04, 0x17
        /*000a*/ 	.short	(.L_146 - .L_145)
.L_145:
        /*000c*/ 	.word	0x00000000
        /*0010*/ 	.short	0x0000
        /*0012*/ 	.short	0x0000
        /*0014*/ 	.byte	0x00, 0xf0, 0xe1, 0x10


	//----- nvinfo : EIATTR_SPARSE_MMA_MASK
	.align		4
.L_146:
        /*0018*/ 	.byte	0x03, 0x50
        /*001a*/ 	.short	0x0000


	//----- nvinfo : EIATTR_MAXREG_COUNT
	.align		4
        /*001c*/ 	.byte	0x03, 0x1b
        /*001e*/ 	.short	0x00ff


	//----- nvinfo : EIATTR_MERCURY_ISA_VERSION
	.align		4
        /*0020*/ 	.byte	0x03, 0x5f
        /*0022*/ 	.short	0x0101


	//----- nvinfo : EIATTR_EXIT_INSTR_OFFSETS
	.align		4
        /*0024*/ 	.byte	0x04, 0x1c
        /*0026*/ 	.short	(.L_148 - .L_147)


	//   ....[0]....
.L_147:
        /*0028*/ 	.word	0x00000010


	//----- nvinfo : EIATTR_MAX_THREADS
	.align		4
.L_148:
        /*002c*/ 	.byte	0x04, 0x05
        /*002e*/ 	.short	(.L_150 - .L_149)
.L_149:
        /*0030*/ 	.word	0x00000100
        /*0034*/ 	.word	0x00000001
        /*0038*/ 	.word	0x00000001


	//----- nvinfo : EIATTR_CBANK_PARAM_SIZE
	.align		4
.L_150:
        /*003c*/ 	.byte	0x03, 0x19
        /*003e*/ 	.short	0x0438


	//----- nvinfo : EIATTR_PARAM_CBANK
	.align		4
        /*0040*/ 	.byte	0x04, 0x0a
        /*0042*/ 	.short	(.L_152 - .L_151)
	.align		4
.L_151:
        /*0044*/ 	.word	index@(.nv.constant0._ZN7cutlass13device_kernelIN5flash19enable_sm80_to_sm89INS1_16FlashAttnFwdSm80INS1_25CollectiveMainloopFwdSm80ILi8ELi1ELb0EN4cute5tupleIJNS5_1CILi128EEENS7_ILi32EEENS7_ILi256EEEEEELi256ENS_6half_tEfNS_4arch4Sm80ELb0ELb0ELb1ELb1ELb1ELb1ELb1ELb1EEENS1_21CollectiveEpilogueFwdINS6_IJS8_SA_S9_EEENS6_IJNS7_ILi1EEESI_SI_EEESC_SE_Li256ELb1ELb1ELb1ELb0EEENS1_36VarlenDynamicPersistentTileSchedulerILi128ELi32ELi256ELi256ELb1ELb1ELb0ELb0ELb1ELb1EEEEEEEEEvNT_6ParamsE)
        /*0048*/ 	.short	0x0210
        /*004a*/ 	.short	0x0438


	//----- nvinfo : EIATTR_SW_WAR
	.align		4
.L_152:
        /*004c*/ 	.byte	0x04, 0x36
        /*004e*/ 	.short	(.L_154 - .L_153)
.L_153:
        /*0050*/ 	.word	0x00000008
.L_154:


//--------------------- .nv.info._ZN7cutlass13device_kernelIN5flash19enable_sm80_to_sm89INS1_16FlashAttnFwdSm80INS1_25CollectiveMainloopFwdSm80ILi8ELi1ELb1EN4cute5tupleIJNS5_1CILi128EEENS7_ILi48EEENS7_ILi256EEEEEELi256ENS_6half_tEfNS_4arch4Sm80ELb0ELb1ELb1ELb0ELb1ELb0ELb1ELb1EEENS1_21CollectiveEpilogueFwdINS6_IJS8_SA_S9_EEENS6_IJNS7_ILi1EEESI_SI_EEESC_SE_Li256ELb0ELb1ELb1ELb0EEENS1_19SingleTileSchedulerILb0ELb1ELb1ELi128EEEEEEEEEvNT_6ParamsE --------------------------
	.section	.nv.info._ZN7cutlass13device_kernelIN5flash19enable_sm80_to_sm89INS1_16FlashAttnFwdSm80INS1_25CollectiveMainloopFwdSm80ILi8ELi1ELb1EN4cute5tupleIJNS5_1CILi128EEENS7_ILi48EEENS7_ILi256EEEEEELi256ENS_6half_tEfNS_4arch4Sm80ELb0ELb1ELb1ELb0ELb1ELb0ELb1ELb1EEENS1_21CollectiveEpilogueFwdINS6_IJS8_SA_S9_EEENS6_IJNS7_ILi1EEESI_SI_EEESC_SE_Li256ELb0ELb1ELb1ELb0EEENS1_19SingleTileSchedulerILb0ELb1ELb1ELi128EEEEEEEEEvNT_6ParamsE,"",@"SHT_CUDA_INFO"
	.sectionflags	@""
	.align	4


	//----- nvinfo : EIATTR_CUDA_API_VERSION
	.align		4
        /*0000*/ 	.byte	0x04, 0x37
        /*0002*/ 	.short	(.L_156 - .L_155)
.L_155:
        /*0004*/ 	.word	0x00000082


	//----- nvinfo : EIATTR_KPARAM_INFO
	.align		4
.L_156:
        /*0008*/ 	.byte	0x04, 0x17
        /*000a*/ 	.short	(.L_158 - .L_157)
.L_157:
        /*000c*/ 	.word	0x00000000
        /*0010*/ 	.short	0x0000
        /*0012*/ 	.short	0x0000
        /*0014*/ 	.byte	0x00, 0xf0, 0x61, 0x10


	//----- nvinfo : EIATTR_SPARSE_MMA_MASK
	.align		4
.L_158:
        /*0018*/ 	.byte	0x03, 0x50
        /*001a*/ 	.short	0x0000


	//----- nvinfo : EIATTR_MAXREG_COUNT
	.align		4
        /*001c*/ 	.byte	0x03, 0x1b
        /*001e*/ 	.short	0x00ff


	//----- nvinfo : EIATTR_MERCURY_ISA_VERSION
	.align		4
        /*0020*/ 	.byte	0x03, 0x5f
        /*0022*/ 	.short	0x0101


	//----- nvinfo : EIATTR_EXIT_INSTR_OFFSETS
	.align		4
        /*0024*/ 	.byte	0x04, 0x1c
        /*0026*/ 	.short	(.L_160 - .L_159)


	//   ....[0]....
.L_159:
        /*0028*/ 	.word	0x00000010


	//----- nvinfo : EIATTR_MAX_THREADS
	.align		4
.L_160:
        /*002c*/ 	.byte	0x04, 0x05
        /*002e*/ 	.short	(.L_162 - .L_161)
.L_161:
        /*0030*/ 	.word	0x00000100
        /*0034*/ 	.word	0x00000001
        /*0038*/ 	.word	0x00000001


	//----- nvinfo : EIATTR_CBANK_PARAM_SIZE
	.align		4
.L_162:
        /*003c*/ 	.byte	0x03, 0x19
        /*003e*/ 	.short	0x0418


	//----- nvinfo : EIATTR_PARAM_CBANK
	.align		4
        /*0040*/ 	.byte	0x04, 0x0a
        /*0042*/ 	.short	(.L_164 - .L_163)
	.align		4
.L_163:
        /*0044*/ 	.word	index@(.nv.constant0._ZN7cutlass13device_kernelIN5flash19enable_sm80_to_sm89INS1_16FlashAttnFwdSm80INS1_25CollectiveMainloopFwdSm80ILi8ELi1ELb1EN4cute5tupleIJNS5_1CILi128EEENS7_ILi48EEENS7_ILi256EEEEEELi256ENS_6half_tEfNS_4arch4Sm80ELb0ELb1ELb1ELb0ELb1ELb0ELb1ELb1EEENS1_21CollectiveEpilogueFwdINS6_IJS8_SA_S9_EEENS6_IJNS7_ILi1EEESI_SI_EEESC_SE_Li256ELb0ELb1ELb1ELb0EEENS1_19SingleTileSchedulerILb0ELb1ELb1ELi128EEEEEEEEEvNT_6ParamsE)
        /*0048*/ 	.short	0x0210
        /*004a*/ 	.short	0x0418


	//----- nvinfo : EIATTR_SW_WAR
	.align		4
.L_164:
        /*004c*/ 	.byte	0x04, 0x36
        /*004e*/ 	.short	(.L_166 - .L_165)
.L_165:
        /*0050*/ 	.word	0x00000008
.L_166:


//--------------------- .nv.info._ZN7cutlass13device_kernelIN5flash19enable_sm80_to_sm89INS1_16FlashAttnFwdSm80INS1_25CollectiveMainloopFwdSm80ILi8ELi1ELb1EN4cute5tupleIJNS5_1CILi128EEENS7_ILi48EEENS7_ILi256EEEEEELi256ENS_6half_tEfNS_4arch4Sm80ELb0ELb1ELb1ELb1ELb1ELb0ELb1ELb1EEENS1_21CollectiveEpilogueFwdINS6_IJS8_SA_S9_EEENS6_IJNS7_ILi1EEESI_SI_EEESC_SE_Li256ELb1ELb1ELb1ELb0EEENS1_36VarlenDynamicPersistentTileSchedulerILi128ELi48ELi256ELi256ELb1ELb1ELb0ELb1ELb0ELb1EEEEEEEEEvNT_6ParamsE --------------------------
	.section	.nv.info._ZN7cutlass13device_kernelIN5flash19enable_sm80_to_sm89INS1_16FlashAttnFwdSm80INS1_25CollectiveMainloopFwdSm80ILi8ELi1ELb1EN4cute5tupleIJNS5_1CILi128EEENS7_ILi48EEENS7_ILi256EEEEEELi256ENS_6half_tEfNS_4arch4Sm80ELb0ELb1ELb1ELb1ELb1ELb0ELb1ELb1EEENS1_21CollectiveEpilogueFwdINS6_IJS8_SA_S9_EEENS6_IJNS7_ILi1EEESI_SI_EEESC_SE_Li256ELb1ELb1ELb1ELb0EEENS1_36VarlenDynamicPersistentTileSchedulerILi128ELi48ELi256ELi256ELb1ELb1ELb0ELb1ELb0ELb1EEEEEEEEEvNT_6ParamsE,"",@"SHT_CUDA_INFO"
	.sectionflags	@""
	.align	4


	//----- nvinfo : EIATTR_CUDA_API_VERSION
	.align		4
        /*0000*/ 	.byte	0x04, 0x37
        /*0002*/ 	.short	(.L_168 - .L_167)
.L_167:
        /*0004*/ 	.word	0x00000082


	//----- nvinfo : EIATTR_KPARAM_INFO
	.align		4
.L_168:
        /*0008*/ 	.byte	0x04, 0x17
        /*000a*/ 	.short	(.L_170 - .L_169)
.L_169:
        /*000c*/ 	.word	0x00000000
        /*0010*/ 	.short	0x0000
        /*0012*/ 	.short	0x0000
        /*0014*/ 	.byte	0x00, 0xf0, 0xe1, 0x10


	//----- nvinfo : EIATTR_SPARSE_MMA_MASK
	.align		4
.L_170:
        /*0018*/ 	.byte	0x03, 0x50
        /*001a*/ 	.short	0x0000


	//----- nvinfo : EIATTR_MAXREG_COUNT
	.align		4
        /*001c*/ 	.byte	0x03, 0x1b
        /*001e*/ 	.short	0x00ff


	//----- nvinfo : EIATTR_MERCURY_ISA_VERSION
	.align		4
        /*0020*/ 	.byte	0x03, 0x5f
        /*0022*/ 	.short	0x0101


	//----- nvinfo : EIATTR_EXIT_INSTR_OFFSETS
	.align		4
        /*0024*/ 	.byte	0x04, 0x1c
        /*0026*/ 	.short	(.L_172 - .L_171)


	//   ....[0]....
.L_171:
        /*0028*/ 	.word	0x00000010


	//----- nvinfo : EIATTR_MAX_THREADS
	.align		4
.L_172:
        /*002c*/ 	.byte	0x04, 0x05
        /*002e*/ 	.short	(.L_174 - .L_173)
.L_173:
        /*0030*/ 	.word	0x00000100
        /*0034*/ 	.word	0x00000001
        /*0038*/ 	.word	0x00000001


	//----- nvinfo : EIATTR_CBANK_PARAM_SIZE
	.align		4
.L_174:
        /*003c*/ 	.byte	0x03, 0x19
        /*003e*/ 	.short	0x0438


	//----- nvinfo : EIATTR_PARAM_CBANK
	.align		4
        /*0040*/ 	.byte	0x04, 0x0a
        /*0042*/ 	.short	(.L_176 - .L_175)
	.align		4
.L_175:
        /*0044*/ 	.word	index@(.nv.constant0._ZN7cutlass13device_kernelIN5flash19enable_sm80_to_sm89INS1_16FlashAttnFwdSm80INS1_25CollectiveMainloopFwdSm80ILi8ELi1ELb1EN4cute5tupleIJNS5_1CILi128EEENS7_ILi48EEENS7_ILi256EEEEEELi256ENS_6half_tEfNS_4arch4Sm80ELb0ELb1ELb1ELb1ELb1ELb0ELb1ELb1EEENS1_21CollectiveEpilogueFwdINS6_IJS8_SA_S9_EEENS6_IJNS7_ILi1EEESI_SI_EEESC_SE_Li256ELb1ELb1ELb1ELb0EEENS1_36VarlenDynamicPersistentTileSchedulerILi128ELi48ELi256ELi256ELb1ELb1ELb0ELb1ELb0ELb1EEEEEEEEEvNT_6ParamsE)
        /*0048*/ 	.short	0x0210
        /*004a*/ 	.short	0x0438


	//----- nvinfo : EIATTR_SW_WAR
	.align		4
.L_176:
        /*004c*/ 	.byte	0x04, 0x36
        /*004e*/ 	.short	(.L_178 - .L_177)
.L_177:
        /*0050*/ 	.word	0x00000008
.L_178:


//--------------------- .nv.info._ZN7cutlass13device_kernelIN5flash19enable_sm80_to_sm89INS1_16FlashAttnFwdSm80INS1_25CollectiveMainloopFwdSm80ILi8ELi1ELb0EN4cute5tupleIJNS5_1CILi128EEENS7_ILi32EEENS7_ILi256EEEEEELi256ENS_6half_tEfNS_4arch4Sm80ELb0ELb1ELb1ELb1ELb1ELb1ELb1ELb1EEENS1_21CollectiveEpilogueFwdINS6_IJS8_SA_S9_EEENS6_IJNS7_ILi1EEESI_SI_EEESC_SE_Li256ELb1ELb1ELb1ELb0EEENS1_36VarlenDynamicPersistentTileSchedulerILi128ELi32ELi256ELi256ELb1ELb1ELb0ELb1ELb0ELb1EEEEEEEEEvNT_6ParamsE --------------------------
	.section	.nv.info._ZN7cutlass13device_kernelIN5flash19enable_sm80_to_sm89INS1_16FlashAttnFwdSm80INS1_25CollectiveMainloopFwdSm80ILi8ELi1ELb0EN4cute5tupleIJNS5_1CILi128EEENS7_ILi32EEENS7_ILi256EEEEEELi256ENS_6half_tEfNS_4arch4Sm80ELb0ELb1ELb1ELb1ELb1ELb1ELb1ELb1EEENS1_21CollectiveEpilogueFwdINS6_IJS8_SA_S9_EEENS6_IJNS7_ILi1EEESI_SI_EEESC_SE_Li256ELb1ELb1ELb1ELb0EEENS1_36VarlenDynamicPersistentTileSchedulerILi128ELi32ELi256ELi256ELb1ELb1ELb0ELb1ELb0ELb1EEEEEEEEEvNT_6ParamsE,"",@"SHT_CUDA_INFO"
	.sectionflags	@""
	.align	4


	//----- nvinfo : EIATTR_CUDA_API_VERSION
	.align		4
        /*0000*/ 	.byte	0x04, 0x37
        /*0002*/ 	.short	(.L_180 - .L_179)
.L_179:
        /*0004*/ 	.word	0x00000082


	//----- nvinfo : EIATTR_KPARAM_INFO
	.align		4
.L_180:
        /*0008*/ 	.byte	0x04, 0x17
        /*000a*/ 	.short	(.L_182 - .L_181)
.L_181:
        /*000c*/ 	.word	0x00000000
        /*0010*/ 	.short	0x0000
        /*0012*/ 	.short	0x0000
        /*0014*/ 	.byte	0x00, 0xf0, 0xe1, 0x10


	//----- nvinfo : EIATTR_SPARSE_MMA_MASK
	.align		4
.L_182:
        /*0018*/ 	.byte	0x03, 0x50
        /*001a*/ 	.short	0x0000


	//----- nvinfo : EIATTR_MAXREG_COUNT
	.align		4
        /*001c*/ 	.byte	0x03, 0x1b
        /*001e*/ 	.short	0x00ff


	//----- nvinfo : EIATTR_MERCURY_ISA_VERSION
	.align		4
        /*0020*/ 	.byte	0x03, 0x5f
        /*0022*/ 	.short	0x0101


	//----- nvinfo : EIATTR_EXIT_INSTR_OFFSETS
	.align		4
        /*0024*/ 	.byte	0x04, 0x1c
        /*0026*/ 	.short	(.L_184 - .L_183)


	//   ....[0]....
.L_183:
        /*0028*/ 	.word	0x00000010


	//----- nvinfo : EIATTR_MAX_THREADS
	.align		4
.L_184:
        /*002c*/ 	.byte	0x04, 0x05
        /*002e*/ 	.short	(.L_186 - .L_185)
.L_185:
        /*0030*/ 	.word	0x00000100
        /*0034*/ 	.word	0x00000001
        /*0038*/ 	.word	0x00000001


	//----- nvinfo : EIATTR_CBANK_PARAM_SIZE
	.align		4
.L_186:
        /*003c*/ 	.byte	0x03, 0x19
        /*003e*/ 	.short	0x0438


	//----- nvinfo : EIATTR_PARAM_CBANK
	.align		4
        /*0040*/ 	.byte	0x04, 0x0a
        /*0042*/ 	.short	(.L_188 - .L_187)
	.align		4
.L_187:
        /*0044*/ 	.word	index@(.nv.constant0._ZN7cutlass13device_kernelIN5flash19enable_sm80_to_sm89INS1_16FlashAttnFwdSm80INS1_25CollectiveMainloopFwdSm80ILi8ELi1ELb0EN4cute5tupleIJNS5_1CILi128EEENS7_ILi32EEENS7_ILi256EEEEEELi256ENS_6half_tEfNS_4arch4Sm80ELb0ELb1ELb1ELb1ELb1ELb1ELb1ELb1EEENS1_21CollectiveEpilogueFwdINS6_IJS8_SA_S9_EEENS6_IJNS7_ILi1EEESI_SI_EEESC_SE_Li256ELb1ELb1ELb1ELb0EEENS1_36VarlenDynamicPersistentTileSchedulerILi128ELi32ELi256ELi256ELb1ELb1ELb0ELb1ELb0ELb1EEEEEEEEEvNT_6ParamsE)
        /*0048*/ 	.short	0x0210
        /*004a*/ 	.short	0x0438


	//----- nvinfo : EIATTR_SW_WAR
	.align		4
.L_188:
        /*004c*/ 	.byte	0x04, 0x36
        /*004e*/ 	.short	(.L_190 - .L_189)
.L_189:
        /*0050*/ 	.word	0x00000008
.L_190:


//--------------------- .nv.info._ZN7cutlass13device_kernelIN5flash19enable_sm80_to_sm89INS1_16FlashAttnFwdSm80INS1_25CollectiveMainloopFwdSm80ILi8ELi1ELb1EN4cute5tupleIJNS5_1CILi128EEENS7_ILi64EEENS7_ILi256EEEEEELi256ENS_6half_tEfNS_4arch4Sm80ELb1ELb0ELb1ELb0ELb1ELb0ELb1ELb1EEENS1_21CollectiveEpilogueFwdINS6_IJS8_SA_S9_EEENS6_IJNS7_ILi1EEESI_SI_EEESC_SE_Li256ELb0ELb1ELb1ELb0EEENS1_30DynamicPersistentTileSchedulerILi256ELi256ELb1ELb1ELb0EEEEEEEEEvNT_6ParamsE --------------------------
	.section	.nv.info._ZN7cutlass13device_kernelIN5flash19enable_sm80_to_sm89INS1_16FlashAttnFwdSm80INS1_25CollectiveMainloopFwdSm80ILi8ELi1ELb1EN4cute5tupleIJNS5_1CILi128EEENS7_ILi64EEENS7_ILi256EEEEEELi256ENS_6half_tEfNS_4arch4Sm80ELb1ELb0ELb1ELb0ELb1ELb0ELb1ELb1EEENS1_21CollectiveEpilogueFwdINS6_IJS8_SA_S9_EEENS6_IJNS7_ILi1EEESI_SI_EEESC_SE_Li256ELb0ELb1ELb1ELb0EEENS1_30DynamicPersistentTileSchedulerILi256ELi256ELb1ELb1ELb0EEEEEEEEEvNT_6ParamsE,"",@"SHT_CUDA_INFO"
	.sectionflags	@""
	.align	4


	//----- nvinfo : EIATTR_CUDA_API_VERSION
	.align		4
        /*0000*/ 	.byte	0x04, 0x37
        /*0002*/ 	.short	(.L_192 - .L_191)
.L_191:
        /*0004*/ 	.word	0x00000082


	//----- nvinfo : EIATTR_KPARAM_INFO
	.align		4
.L_192:
        /*0008*/ 	.byte	0x04, 0x17
        /*000a*/ 	.short	(.L_194 - .L_193)
.L_193:
        /*000c*/ 	.word	0x00000000
        /*0010*/ 	.short	0x0000
        /*0012*/ 	.short	0x0000
        /*0014*/ 	.byte	0x00, 0xf0, 0xa1, 0x10


	//----- nvinfo : EIATTR_SPARSE_MMA_MASK
	.align		4
.L_194:
        /*0018*/ 	.byte	0x03, 0x50
        /*001a*/ 	.short	0x0000


	//----- nvinfo : EIATTR_MAXREG_COUNT
	.align		4
        /*001c*/ 	.byte	0x03, 0x1b
        /*001e*/ 	.short	0x00ff


	//----- nvinfo : EIATTR_MERCURY_ISA_VERSION
	.align		4
        /*0020*/ 	.byte	0x03, 0x5f
        /*0022*/ 	.short	0x0101


	//----- nvinfo : EIATTR_EXIT_INSTR_OFFSETS
	.align		4
        /*0024*/ 	.byte	0x04, 0x1c
        /*0026*/ 	.short	(.L_196 - .L_195)


	//   ....[0]....
.L_195:
        /*0028*/ 	.word	0x00000010


	//----- nvinfo : EIATTR_MAX_THREADS
	.align		4
.L_196:
        /*002c*/ 	.byte	0x04, 0x05
        /*002e*/ 	.short	(.L_198 - .L_197)
.L_197:
        /*0030*/ 	.word	0x00000100
        /*0034*/ 	.word	0x00000001
        /*0038*/ 	.word	0x00000001


	//----- nvinfo : EIATTR_CBANK_PARAM_SIZE
	.align		4
.L_198:
        /*003c*/ 	.byte	0x03, 0x19
        /*003e*/ 	.short	0x0428


	//----- nvinfo : EIATTR_PARAM_CBANK
	.align		4
        /*0040*/ 	.byte	0x04, 0x0a
        /*0042*/ 	.short	(.L_200 - .L_199)
	.align		4
.L_199:
        /*0044*/ 	.word	index@(.nv.constant0._ZN7cutlass13device_kernelIN5flash19enable_sm80_to_sm89INS1_16FlashAttnFwdSm80INS1_25CollectiveMainloopFwdSm80ILi8ELi1ELb1EN4cute5tupleIJNS5_1CILi128EEENS7_ILi64EEENS7_ILi256EEEEEELi256ENS_6half_tEfNS_4arch4Sm80ELb1ELb0ELb1ELb0ELb1ELb0ELb1ELb1EEENS1_21CollectiveEpilogueFwdINS6_IJS8_SA_S9_EEENS6_IJNS7_ILi1EEESI_SI_EEESC_SE_Li256ELb0ELb1ELb1ELb0EEENS1_30DynamicPersistentTileSchedulerILi256ELi256ELb1ELb1ELb0EEEEEEEEEvNT_6ParamsE)
        /*0048*/ 	.short	0x0210
        /*004a*/ 	.short	0x0428


	//----- nvinfo : EIATTR_SW_WAR
	.align		4
.L_200:
        /*004c*/ 	.byte	0x04, 0x36
        /*004e*/ 	.short	(.L_202 - .L_201)
.L_201:
        /*0050*/ 	.word	0x00000008
.L_202:


//--------------------- .nv.info._ZN7cutlass13device_kernelIN5flash19enable_sm80_to_sm89INS1_16FlashAttnFwdSm80INS1_25CollectiveMainloopFwdSm80ILi8ELi1ELb1EN4cute5tupleIJNS5_1CILi128EEENS7_ILi48EEENS7_ILi256EEEEEELi256ENS_6half_tEfNS_4arch4Sm80ELb1ELb0ELb1ELb1ELb1ELb0ELb1ELb1EEENS1_21CollectiveEpilogueFwdINS6_IJS8_SA_S9_EEENS6_IJNS7_ILi1EEESI_SI_EEESC_SE_Li256ELb1ELb1ELb1ELb0EEENS1_36VarlenDynamicPersistentTileSchedulerILi128ELi48ELi256ELi256ELb1ELb1ELb0ELb1ELb1ELb1EEEEEEEEEvNT_6ParamsE --------------------------
	.section	.nv.info._ZN7cutlass13device_kernelIN5flash19enable_sm80_to_sm89INS1_16FlashAttnFwdSm80INS1_25CollectiveMainloopFwdSm80ILi8ELi1ELb1EN4cute5tupleIJNS5_1CILi128EEENS7_ILi48EEENS7_ILi256EEEEEELi256ENS_6half_tEfNS_4arch4Sm80ELb1ELb0ELb1ELb1ELb1ELb0ELb1ELb1EEENS1_21CollectiveEpilogueFwdINS6_IJS8_SA_S9_EEENS6_IJNS7_ILi1EEESI_SI_EEESC_SE_Li256ELb1ELb1ELb1ELb0EEENS1_36VarlenDynamicPersistentTileSchedulerILi128ELi48ELi256ELi256ELb1ELb1ELb0ELb1ELb1ELb1EEEEEEEEEvNT_6ParamsE,"",@"SHT_CUDA_INFO"
	.sectionflags	@""
	.align	4


	//----- nvinfo : EIATTR_CUDA_API_VERSION
	.align		4
        /*0000*/ 	.byte	0x04, 0x37
        /*0002*/ 	.short	(.L_204 - .L_203)
.L_203:
        /*0004*/ 	.word	0x00000082


	//----- nvinfo : EIATTR_KPARAM_INFO
	.align		4
.L_204:
        /*0008*/ 	.byte	0x04, 0x17
        /*000a*/ 	.short	(.L_206 - .L_205)
.L_205:
        /*000c*/ 	.word	0x00000000
        /*0010*/ 	.short	0x0000
        /*0012*/ 	.short	0x0000
        /*0014*/ 	.byte	0x00, 0xf0, 0xe1, 0x10


	//----- nvinfo : EIATTR_SPARSE_MMA_MASK
	.align		4
.L_206:
        /*0018*/ 	.byte	0x03, 0x50
        /*001a*/ 	.short	0x0000


	//----- nvinfo : EIATTR_MAXREG_COUNT
	.align		4
        /*001c*/ 	.byte	0x03, 0x1b
        /*001e*/ 	.short	0x00ff


	//----- nvinfo : EIATTR_MERCURY_ISA_VERSION
	.align		4
        /*0020*/ 	.byte	0x03, 0x5f
        /*0022*/ 	.short	0x0101


	//----- nvinfo : EIATTR_EXIT_INSTR_OFFSETS
	.align		4
        /*0024*/ 	.byte	0x04, 0x1c
        /*0026*/ 	.short	(.L_208 - .L_207)


	//   ....[0]....
.L_207:
        /*0028*/ 	.word	0x00000010


	//----- nvinfo : EIATTR_MAX_THREADS
	.align		4
.L_208:
        /*002c*/ 	.byte	0x04, 0x05
        /*002e*/ 	.short	(.L_210 - .L_209)
.L_209:
        /*0030*/ 	.word	0x00000100
        /*0034*/ 	.word	0x00000001
        /*0038*/ 	.word	0x00000001


	//----- nvinfo : EIATTR_CBANK_PARAM_SIZE
	.align		4
.L_210:
        /*003c*/ 	.byte	0x03, 0x19
        /*003e*/ 	.short	0x0438


	//----- nvinfo : EIATTR_PARAM_CBANK
	.align		4
        /*0040*/ 	.byte	0x04, 0x0a
        /*0042*/ 	.short	(.L_212 - .L_211)
	.align		4
.L_211:
        /*0044*/ 	.word	index@(.nv.constant0._ZN7cutlass13device_kernelIN5flash19enable_sm80_to_sm89INS1_16FlashAttnFwdSm80INS1_25CollectiveMainloopFwdSm80ILi8ELi1ELb1EN4cute5tupleIJNS5_1CILi128EEENS7_ILi48EEENS7_ILi256EEEEEELi256ENS_6half_tEfNS_4arch4Sm80ELb1ELb0ELb1ELb1ELb1ELb0ELb1ELb1EEENS1_21CollectiveEpilogueFwdINS6_IJS8_SA_S9_EEENS6_IJNS7_ILi1EEESI_SI_EEESC_SE_Li256ELb1ELb1ELb1ELb0EEENS1_36VarlenDynamicPersistentTileSchedulerILi128ELi48ELi256ELi256ELb1ELb1ELb0ELb1ELb1ELb1EEEEEEEEEvNT_6ParamsE)
        /*0048*/ 	.short	0x0210
        /*004a*/ 	.short	0x0438


	//----- nvinfo : EIATTR_SW_WAR
	.align		4
.L_212:
        /*004c*/ 	.byte	0x04, 0x36
        /*004e*/ 	.short	(.L_214 - .L_213)
.L_213:
        /*0050*/ 	.word	0x00000008
.L_214:


//--------------------- .nv.info._ZN7cutlass13device_kernelIN5flash19enable_sm80_to_sm89INS1_16FlashAttnFwdSm80INS1_25CollectiveMainloopFwdSm80ILi8ELi1ELb0EN4cute5tupleIJNS5_1CILi128EEENS7_ILi32EEENS7_ILi256EEEEEELi256ENS_6half_tEfNS_4arch4Sm80ELb1ELb0ELb1ELb1ELb1ELb1ELb1ELb1EEENS1_21CollectiveEpilogueFwdINS6_IJS8_SA_S9_EEENS6_IJNS7_ILi1EEESI_SI_EEESC_SE_Li256ELb1ELb1ELb1ELb0EEENS1_36VarlenDynamicPersistentTileSchedulerILi128ELi32ELi256ELi256ELb1ELb1ELb0ELb1ELb1ELb1EEEEEEEEEvNT_6ParamsE --------------------------
	.section	.nv.info._ZN7cutlass13device_kernelIN5flash19enable_sm80_to_sm89INS1_16FlashAttnFwdSm80INS1_25CollectiveMainloopFwdSm80ILi8ELi1ELb0EN4cute5tupleIJNS5_1CILi128EEENS7_ILi32EEENS7_ILi256EEEEEELi256ENS_6half_tEfNS_4arch4Sm80ELb1ELb0ELb1ELb1ELb1ELb1ELb1ELb1EEENS1_21CollectiveEpilogueFwdINS6_IJS8_SA_S9_EEENS6_IJNS7_ILi1EEESI_SI_EEESC_SE_Li256ELb1ELb1ELb1ELb0EEENS1_36VarlenDynamicPersistentTileSchedulerILi128ELi32ELi256ELi256ELb1ELb1ELb0ELb1ELb1ELb1EEEEEEEEEvNT_6ParamsE,"",@"SHT_CUDA_INFO"
	.sectionflags	@""
	.align	4


	//----- nvinfo : EIATTR_CUDA_API_VERSION
	.align		4
        /*0000*/ 	.byte	0x04, 0x37
        /*0002*/ 	.short	(.L_216 - .L_215)
.L_215:
        /*0004*/ 	.word	0x00000082


	//----- nvinfo : EIATTR_KPARAM_INFO
	.align		4
.L_216:
        /*0008*/ 	.byte	0x04, 0x17
        /*000a*/ 	.short	(.L_218 - .L_217)
.L_217:
        /*000c*/ 	.word	0x00000000
        /*0010*/ 	.short	0x0000
        /*0012*/ 	.short	0x0000
        /*0014*/ 	.byte	0x00, 0xf0, 0xe1, 0x10


	//----- nvinfo : EIATTR_SPARSE_MMA_MASK
	.align		4
.L_218:
        /*0018*/ 	.byte	0x03, 0x50
        /*001a*/ 	.short	0x0000


	//----- nvinfo : EIATTR_MAXREG_COUNT
	.align		4
        /*001c*/ 	.byte	0x03, 0x1b
        /*001e*/ 	.short	0x00ff


	//----- nvinfo : EIATTR_MERCURY_ISA_VERSION
	.align		4
        /*0020*/ 	.byte	0x03, 0x5f
        /*0022*/ 	.short	0x0101


	//----- nvinfo : EIATTR_EXIT_INSTR_OFFSETS
	.align		4
        /*0024*/ 	.byte	0x04, 0x1c
        /*0026*/ 	.short	(.L_220 - .L_219)


	//   ....[0]....
.L_219:
        /*0028*/ 	.word	0x00000010


	//----- nvinfo : EIATTR_MAX_THREADS
	.align		4
.L_220:
        /*002c*/ 	.byte	0x04, 0x05
        /*002e*/ 	.short	(.L_222 - .L_221)
.L_221:
        /*0030*/ 	.word	0x00000100
        /*0034*/ 	.word	0x00000001
        /*0038*/ 	.word	0x00000001


	//----- nvinfo : EIATTR_CBANK_PARAM_SIZE
	.align		4
.L_222:
        /*003c*/ 	.byte	0x03, 0x19
        /*003e*/ 	.short	0x0438


	//----- nvinfo : EIATTR_PARAM_CBANK
	.align		4
        /*0040*/ 	.byte	0x04, 0x0a
        /*0042*/ 	.short	(.L_224 - .L_223)
	.align		4
.L_223:
        /*0044*/ 	.word	index@(.nv.constant0._ZN7cutlass13device_kernelIN5flash19enable_sm80_to_sm89INS1_16FlashAttnFwdSm80INS1_25CollectiveMainloopFwdSm80ILi8ELi1ELb0EN4cute5tupleIJNS5_1CILi128EEENS7_ILi32EEENS7_ILi256EEEEEELi256ENS_6half_tEfNS_4arch4Sm80ELb1ELb0ELb1ELb1ELb1ELb1ELb1ELb1EEENS1_21CollectiveEpilogueFwdINS6_IJS8_SA_S9_EEENS6_IJNS7_ILi1EEESI_SI_EEESC_SE_Li256ELb1ELb1ELb1ELb0EEENS1_36VarlenDynamicPersistentTileSchedulerILi128ELi32ELi256ELi256ELb1ELb1ELb0ELb1ELb1ELb1EEEEEEEEEvNT_6ParamsE)
        /*0048*/ 	.short	0x0210
        /*004a*/ 	.short	0x0438


	//----- nvinfo : EIATTR_SW_WAR
	.align		4
.L_224:
        /*004c*/ 	.byte	0x04, 0x36
        /*004e*/ 	.short	(.L_226 - .L_225)
.L_225:
        /*0050*/ 	.word	0x00000008
.L_226:


//--------------------- .nv.info._ZN7cutlass13device_kernelIN5flash19enable_sm80_to_sm89INS1_16FlashAttnFwdSm80INS1_25CollectiveMainloopFwdSm80ILi8ELi1ELb0EN4cute5tupleIJNS5_1CILi128EEENS7_ILi96EEENS7_ILi256EEEEEELi256ENS_6half_tEfNS_4arch4Sm80ELb0ELb0ELb1ELb0ELb1ELb0ELb1ELb1EEENS1_21CollectiveEpilogueFwdINS6_IJS8_SA_S9_EEENS6_IJNS7_ILi1EEESI_SI_EEESC_SE_Li256ELb0ELb1ELb1ELb0EEENS1_19SingleTileSchedulerILb0ELb1ELb1ELi128EEEEEEEEEvNT_6ParamsE --------------------------
	.section	.nv.info._ZN7cutlass13device_kernelIN5flash19enable_sm80_to_sm89INS1_16FlashAttnFwdSm80INS1_25CollectiveMainloopFwdSm80ILi8ELi1ELb0EN4cute5tupleIJNS5_1CILi128EEENS7_ILi96EEENS7_ILi256EEEEEELi256ENS_6half_tEfNS_4arch4Sm80ELb0ELb0ELb1ELb0ELb1ELb0ELb1ELb1EEENS1_21CollectiveEpilogueFwdINS6_IJS8_SA_S9_EEENS6_IJNS7_ILi1EEESI_SI_EEESC_SE_Li256ELb0ELb1ELb1ELb0EEENS1_19SingleTileSchedulerILb0ELb1ELb1ELi128EEEEEEEEEvNT_6ParamsE,"",@"SHT_CUDA_INFO"
	.sectionflags	@""
	.align	4


	//----- nvinfo : EIATTR_CUDA_API_VERSION
	.align		4
        /*0000*/ 	.byte	0x04, 0x37
        /*0002*/ 	.short	(.L_228 - .L_227)
.L_227:
        /*0004*/ 	.word	0x00000082


	//----- nvinfo : EIATTR_KPARAM_INFO
	.align		4
.L_228:
        /*0008*/ 	.byte	0x04, 0x17
        /*000a*/ 	.short	(.L_230 - .L_229)
.L_229:
        /*000c*/ 	.word	0x00000000
        /*0010*/ 	.short	0x0000
        /*0012*/ 	.short	0x0000
        /*0014*/ 	.byte	0x00, 0xf0, 0x61, 0x10


	//----- nvinfo : EIATTR_SPARSE_MMA_MASK
	.align		4
.L_230:
        /*0018*/ 	.byte	0x03, 0x50
        /*001a*/ 	.short	0x0000


	//----- nvinfo : EIATTR_MAXREG_COUNT
	.align		4
        /*001c*/ 	.byte	0x03, 0x1b
        /*001e*/ 	.short	0x00ff


	//----- nvinfo : EIATTR_MERCURY_ISA_VERSION
	.align		4
        /*0020*/ 	.byte	0x03, 0x5f
        /*0022*/ 	.short	0x0101


	//----- nvinfo : EIATTR_EXIT_INSTR_OFFSETS
	.align		4
        /*0024*/ 	.byte	0x04, 0x1c
        /*0026*/ 	.short	(.L_232 - .L_231)


	//   ....[0]....
.L_231:
        /*0028*/ 	.word	0x00000010


	//----- nvinfo : EIATTR_MAX_THREADS
	.align		4
.L_232:
        /*002c*/ 	.byte	0x04, 0x05
        /*002e*/ 	.short	(.L_234 - .L_233)
.L_233:
        /*0030*/ 	.word	0x00000100
        /*0034*/ 	.word	0x00000001
        /*0038*/ 	.word	0x00000001


	//----- nvinfo : EIATTR_CBANK_PARAM_SIZE
	.align		4
.L_234:
        /*003c*/ 	.byte	0x03, 0x19
        /*003e*/ 	.short	0x0418


	//----- nvinfo : EIATTR_PARAM_CBANK
	.align		4
        /*0040*/ 	.byte	0x04, 0x0a
        /*0042*/ 	.short	(.L_236 - .L_235)
	.align		4
.L_235:
        /*0044*/ 	.word	index@(.nv.constant0._ZN7cutlass13device_kernelIN5flash19enable_sm80_to_sm89INS1_16FlashAttnFwdSm80INS1_25CollectiveMainloopFwdSm80ILi8ELi1ELb0EN4cute5tupleIJNS5_1CILi128EEENS7_ILi96EEENS7_ILi256EEEEEELi256ENS_6half_tEfNS_4arch4Sm80ELb0ELb0ELb1ELb0ELb1ELb0ELb1ELb1EEENS1_21CollectiveEpilogueFwdINS6_IJS8_SA_S9_EEENS6_IJNS7_ILi1EEESI_SI_EEESC_SE_Li256ELb0ELb1ELb1ELb0EEENS1_19SingleTileSchedulerILb0ELb1ELb1ELi128EEEEEEEEEvNT_6ParamsE)
        /*0048*/ 	.short	0x0210
        /*004a*/ 	.short	0x0418


	//----- nvinfo : EIATTR_SW_WAR
	.align		4
.L_236:
        /*004c*/ 	.byte	0x04, 0x36
        /*004e*/ 	.short	(.L_238 - .L_237)
.L_237:
        /*0050*/ 	.word	0x00000008
.L_238:


//--------------------- .nv.info._ZN7cutlass13device_kernelIN5flash19enable_sm80_to_sm89INS1_16FlashAttnFwdSm80INS1_25CollectiveMainloopFwdSm80ILi8ELi1ELb0EN4cute5tupleIJNS5_1CILi128EEENS7_ILi64EEENS7_ILi256EEEEEELi256ENS_6half_tEfNS_4arch4Sm80ELb0ELb0ELb1ELb1ELb1ELb0ELb1ELb1EEENS1_21CollectiveEpilogueFwdINS6_IJS8_SA_S9_EEENS6_IJNS7_ILi1EEESI_SI_EEESC_SE_Li256ELb1ELb1ELb1ELb0EEENS1_36VarlenDynamicPersistentTileSchedulerILi128ELi64ELi256ELi256ELb1ELb1ELb0ELb0ELb1ELb1EEEEEEEEEvNT_6ParamsE --------------------------
	.section	.nv.info._ZN7cutlass13device_kernelIN5flash19enable_sm80_to_sm89INS1_16FlashAttnFwdSm80INS1_25CollectiveMainloopFwdSm80ILi8ELi1ELb0EN4cute5tupleIJNS5_1CILi128EEENS7_ILi64EEENS7_ILi256EEEEEELi256ENS_6half_tEfNS_4arch4Sm80ELb0ELb0ELb1ELb1ELb1ELb0ELb1ELb1EEENS1_21CollectiveEpilogueFwdINS6_IJS8_SA_S9_EEENS6_IJNS7_ILi1EEESI_SI_EEESC_SE_Li256ELb1ELb1ELb1ELb0EEENS1_36VarlenDynamicPersistentTileSchedulerILi128ELi64ELi256ELi256ELb1ELb1ELb0ELb0ELb1ELb1EEEEEEEEEvNT_6ParamsE,"",@"SHT_CUDA_INFO"
	.sectionflags	@""
	.align	4


	//----- nvinfo : EIATTR_CUDA_API_VERSION
	.align		4
        /*0000*/ 	.byte	0x04, 0x37
        /*0002*/ 	.short	(.L_240 - .L_239)
.L_239:
        /*0004*/ 	.word	0x00000082


	//----- nvinfo : EIATTR_KPARAM_INFO
	.align		4
.L_240:
        /*0008*/ 	.byte	0x04, 0x17
        /*000a*/ 	.short	(.L_242 - .L_241)
.L_241:
        /*000c*/ 	.word	0x00000000
        /*0010*/ 	.short	0x0000
        /*0012*/ 	.short	0x0000
        /*0014*/ 	.byte	0x00, 0xf0, 0xe1, 0x10


	//----- nvinfo : EIATTR_SPARSE_MMA_MASK
	.align		4
.L_242:
        /*0018*/ 	.byte	0x03, 0x50
        /*001a*/ 	.short	0x0000


	//----- nvinfo : EIATTR_MAXREG_COUNT
	.align		4
        /*001c*/ 	.byte	0x03, 0x1b
        /*001e*/ 	.short	0x00ff


	//----- nvinfo : EIATTR_MERCURY_ISA_VERSION
	.align		4
        /*0020*/ 	.byte	0x03, 0x5f
        /*0022*/ 	.short	0x0101


	//----- nvinfo : EIATTR_EXIT_INSTR_OFFSETS
	.align		4
        /*0024*/ 	.byte	0x04, 0x1c
        /*0026*/ 	.short	(.L_244 - .L_243)


	//   ....[0]....
.L_243:
        /*0028*/ 	.word	0x00000010


	//----- nvinfo : EIATTR_MAX_THREADS
	.align		4
.L_244:
        /*002c*/ 	.byte	0x04, 0x05
        /*002e*/ 	.short	(.L_246 - .L_245)
.L_245:
        /*0030*/ 	.word	0x00000100
        /*0034*/ 	.word	0x00000001
        /*0038*/ 	.word	0x00000001


	//----- nvinfo : EIATTR_CBANK_PARAM_SIZE
	.align		4
.L_246:
        /*003c*/ 	.byte	0x03, 0x19
        /*003e*/ 	.short	0x0438


	//----- nvinfo : EIATTR_PARAM_CBANK
	.align		4
        /*0040*/ 	.byte	0x04, 0x0a
        /*0042*/ 	.short	(.L_248 - .L_247)
	.align		4
.L_247:
        /*0044*/ 	.word	index@(.nv.constant0._ZN7cutlass13device_kernelIN5flash19enable_sm80_to_sm89INS1_16FlashAttnFwdSm80INS1_25CollectiveMainloopFwdSm80ILi8ELi1ELb0EN4cute5tupleIJNS5_1CILi128EEENS7_ILi64EEENS7_ILi256EEEEEELi256ENS_6half_tEfNS_4arch4Sm80ELb0ELb0ELb1ELb1ELb1ELb0ELb1ELb1EEENS1_21CollectiveEpilogueFwdINS6_IJS8_SA_S9_EEENS6_IJNS7_ILi1EEESI_SI_EEESC_SE_Li256ELb1ELb1ELb1ELb0EEENS1_36VarlenDynamicPersistentTileSchedulerILi128ELi64ELi256ELi256ELb1ELb1ELb0ELb0ELb1ELb1EEEEEEEEEvNT_6ParamsE)
        /*0048*/ 	.short	0x0210
        /*004a*/ 	.short	0x0438


	//----- nvinfo : EIATTR_SW_WAR
	.align		4
.L_248:
        /*004c*/ 	.byte	0x04, 0x36
        /*004e*/ 	.short	(.L_250 - .L_249)
.L_249:
        /*0050*/ 	.word	0x00000008
.L_250:


//--------------------- .nv.info._ZN7cutlass13device_kernelIN5flash19enable_sm80_to_sm89INS1_16FlashAttnFwdSm80INS1_25CollectiveMainloopFwdSm80ILi8ELi1ELb0EN4cute5tupleIJNS5_1CILi128EEENS7_ILi48EEENS7_ILi256EEEEEELi256ENS_6half_tEfNS_4arch4Sm80ELb0ELb0ELb1ELb1ELb1ELb1ELb1ELb1EEENS1_21CollectiveEpilogueFwdINS6_IJS8_SA_S9_EEENS6_IJNS7_ILi1EEESI_SI_EEESC_SE_Li256ELb1ELb1ELb1ELb0EEENS1_36VarlenDynamicPersistentTileSchedulerILi128ELi48ELi256ELi256ELb1ELb1ELb0ELb0ELb1ELb1EEEEEEEEEvNT_6ParamsE --------------------------
	.section	.nv.info._ZN7cutlass13device_kernelIN5flash19enable_sm80_to_sm89INS1_16FlashAttnFwdSm80INS1_25CollectiveMainloopFwdSm80ILi8ELi1ELb0EN4cute5tupleIJNS5_1CILi128EEENS7_ILi48EEENS7_ILi256EEEEEELi256ENS_6half_tEfNS_4arch4Sm80ELb0ELb0ELb1ELb1ELb1ELb1ELb1ELb1EEENS1_21CollectiveEpilogueFwdINS6_IJS8_SA_S9_EEENS6_IJNS7_ILi1EEESI_SI_EEESC_SE_Li256ELb1ELb1ELb1ELb0EEENS1_36VarlenDynamicPersistentTileSchedulerILi128ELi48ELi256ELi256ELb1ELb1ELb0ELb0ELb1ELb1EEEEEEEEEvNT_6ParamsE,"",@"SHT_CUDA_INFO"
	.sectionflags	@""
	.align	4


	//----- nvinfo : EIATTR_CUDA_API_VERSION
	.align		4
        /*0000*/ 	.byte	0x04, 0x37
        /*0002*/ 	.short	(.L_252 - .L_251)
.L_251:
        /*0004*/ 	.word	0x00000082


	//----- nvinfo : EIATTR_KPARAM_INFO
	.align		4
.L_252:
        /*0008*/ 	.byte	0x04, 0x17
        /*000a*/ 	.short	(.L_254 - .L_253)
.L_253:
        /*000c*/ 	.word	0x00000000
        /*0010*/ 	.short	0x0000
        /*0012*/ 	.short	0x0000
        /*0014*/ 	.byte	0x00, 0xf0, 0xe1, 0x10


	//----- nvinfo : EIATTR_SPARSE_MMA_MASK
	.align		4
.L_254:
        /*0018*/ 	.byte	0x03, 0x50
        /*001a*/ 	.short	0x0000


	//----- nvinfo : EIATTR_MAXREG_COUNT
	.align		4
        /*001c*/ 	.byte	0x03, 0x1b
        /*001e*/ 	.short	0x00ff


	//----- nvinfo : EIATTR_MERCURY_ISA_VERSION
	.align		4
        /*0020*/ 	.byte	0x03, 0x5f
        /*0022*/ 	.short	0x0101


	//----- nvinfo : EIATTR_EXIT_INSTR_OFFSETS
	.align		4
        /*0024*/ 	.byte	0x04, 0x1c
        /*0026*/ 	.short	(.L_256 - .L_255)


	//   ....[0]....
.L_255:
        /*0028*/ 	.word	0x00000010


	//----- nvinfo : EIATTR_MAX_THREADS
	.align		4
.L_256:
        /*002c*/ 	.byte	0x04, 0x05
        /*002e*/ 	.short	(.L_258 - .L_257)
.L_257:
        /*0030*/ 	.word	0x00000100
        /*0034*/ 	.word	0x00000001
        /*0038*/ 	.word	0x00000001


	//----- nvinfo : EIATTR_CBANK_PARAM_SIZE
	.align		4
.L_258:
        /*003c*/ 	.byte	0x03, 0x19
        /*003e*/ 	.short	0x0438


	//----- nvinfo : EIATTR_PARAM_CBANK
	.align		4
        /*0040*/ 	.byte	0x04, 0x0a
        /*0042*/ 	.short	(.L_260 - .L_259)
	.align		4
.L_259:
        /*0044*/ 	.word	index@(.nv.constant0._ZN7cutlass13device_kernelIN5flash19enable_sm80_to_sm89INS1_16FlashAttnFwdSm80INS1_25CollectiveMainloopFwdSm80ILi8ELi1ELb0EN4cute5tupleIJNS5_1CILi128EEENS7_ILi48EEENS7_ILi256EEEEEELi256ENS_6half_tEfNS_4arch4Sm80ELb0ELb0ELb1ELb1ELb1ELb1ELb1ELb1EEENS1_21CollectiveEpilogueFwdINS6_IJS8_SA_S9_EEENS6_IJNS7_ILi1EEESI_SI_EEESC_SE_Li256ELb1ELb1ELb1ELb0EEENS1_36VarlenDynamicPersistentTileSchedulerILi128ELi48ELi256ELi256ELb1ELb1ELb0ELb0ELb1ELb1EEEEEEEEEvNT_6ParamsE)
        /*0048*/ 	.short	0x0210
        /*004a*/ 	.short	0x0438


	//----- nvinfo : EIATTR_SW_WAR
	.align		4
.L_260:
        /*004c*/ 	.byte	0x04, 0x36
        /*004e*/ 	.short	(.L_262 - .L_261)
.L_261:
        /*0050*/ 	.word	0x00000008
.L_262:


//--------------------- .nv.info._ZN7cutlass13device_kernelIN5flash19enable_sm80_to_sm89INS1_16FlashAttnFwdSm80INS1_25CollectiveMainloopFwdSm80ILi8ELi1ELb0EN4cute5tupleIJNS5_1CILi128EEENS7_ILi64EEENS7_ILi256EEEEEELi256ENS_6half_tEfNS_4arch4Sm80ELb0ELb1ELb1ELb0ELb1ELb0ELb1ELb1EEENS1_21CollectiveEpilogueFwdINS6_IJS8_SA_S9_EEENS6_IJNS7_ILi1EEESI_SI_EEESC_SE_Li256ELb0ELb1ELb1ELb0EEENS1_19SingleTileSchedulerILb0ELb1ELb1ELi128EEEEEEEEEvNT_6ParamsE --------------------------
	.section	.nv.info._ZN7cutlass13device_kernelIN5flash19enable_sm80_to_sm89INS1_16FlashAttnFwdSm80INS1_25CollectiveMainloopFwdSm80ILi8ELi1ELb0EN4cute5tupleIJNS5_1CILi128EEENS7_ILi64EEENS7_ILi256EEEEEELi256ENS_6half_tEfNS_4arch4Sm80ELb0ELb1ELb1ELb0ELb1ELb0ELb1ELb1EEENS1_21CollectiveEpilogueFwdINS6_IJS8_SA_S9_EEENS6_IJNS7_ILi1EEESI_SI_EEESC_SE_Li256ELb0ELb1ELb1ELb0EEENS1_19SingleTileSchedulerILb0ELb1ELb1ELi128EEEEEEEEEvNT_6ParamsE,"",@"SHT_CUDA_INFO"
	.sectionflags	@""
	.align	4


	//----- nvinfo : EIATTR_CUDA_API_VERSION
	.align		4
        /*0000*/ 	.byte	0x04, 0x37
        /*0002*/ 	.short	(.L_264 - .L_263)
.L_263:
        /*0004*/ 	.word	0x00000082


	//----- nvinfo : EIATTR_KPARAM_INFO
	.align		4
.L_264:
        /*0008*/ 	.byte	0x04, 0x17
        /*000a*/ 	.short	(.L_266 - .L_265)
.L_265:
        /*000c*/ 	.word	0x00000000
        /*0010*/ 	.short	0x0000
        /*0012*/ 	.short	0x0000
        /*0014*/ 	.byte	0x00, 0xf0, 0x61, 0x10


	//----- nvinfo : EIATTR_SPARSE_MMA_MASK
	.align		4
.L_266:
        /*0018*/ 	.byte	0x03, 0x50
        /*001a*/ 	.short	0x0000


	//----- nvinfo : EIATTR_MAXREG_COUNT
	.align		4
        /*001c*/ 	.byte	0x03, 0x1b
        /*001e*/ 	.short	0x00ff


	//----- nvinfo : EIATTR_MERCURY_ISA_VERSION
	.align		4
        /*0020*/ 	.byte	0x03, 0x5f
        /*0022*/ 	.short	0x0101


	//----- nvinfo : EIATTR_EXIT_INSTR_OFFSETS
	.align		4
        /*0024*/ 	.byte	0x04, 0x1c
        /*0026*/ 	.short	(.L_268 - .L_267)


	//   ....[0]....
.L_267:
        /*0028*/ 	.word	0x00000010


	//----- nvinfo : EIATTR_MAX_THREADS
	.align		4
.L_268:
        /*002c*/ 	.byte	0x04, 0x05
        /*002e*/ 	.short	(.L_270 - .L_269)
.L_269:
        /*0030*/ 	.word	0x00000100
        /*0034*/ 	.word	0x00000001
        /*0038*/ 	.word	0x00000001


	//----- nvinfo : EIATTR_CBANK_PARAM_SIZE
	.align		4
.L_270:
        /*003c*/ 	.byte	0x03, 0x19
        /*003e*/ 	.short	0x0418


	//----- nvinfo : EIATTR_PARAM_CBANK
	.align		4
        /*0040*/ 	.byte	0x04, 0x0a
        /*0042*/ 	.short	(.L_272 - .L_271)
	.align		4
.L_271:
        /*0044*/ 	.word	index@(.nv.constant0._ZN7cutlass13device_kernelIN5flash19enable_sm80_to_sm89INS1_16FlashAttnFwdSm80INS1_25CollectiveMainloopFwdSm80ILi8ELi1ELb0EN4cute5tupleIJNS5_1CILi128EEENS7_ILi64EEENS7_ILi256EEEEEELi256ENS_6half_tEfNS_4arch4Sm80ELb0ELb1ELb1ELb0ELb1ELb0ELb1ELb1EEENS1_21CollectiveEpilogueFwdINS6_IJS8_SA_S9_EEENS6_IJNS7_ILi1EEESI_SI_EEESC_SE_Li256ELb0ELb1ELb1ELb0EEENS1_19SingleTileSchedulerILb0ELb1ELb1ELi128EEEEEEEEEvNT_6ParamsE)
        /*0048*/ 	.short	0x0210
        /*004a*/ 	.short	0x0418


	//----- nvinfo : EIATTR_SW_WAR
	.align		4
.L_272:
        /*004c*/ 	.byte	0x04, 0x36
        /*004e*/ 	.short	(.L_274 - .L_273)
.L_273:
        /*0050*/ 	.word	0x00000008
.L_274:


//--------------------- .nv.info._ZN7cutlass13device_kernelIN5flash19enable_sm80_to_sm89INS1_16FlashAttnFwdSm80INS1_25CollectiveMainloopFwdSm80ILi8ELi1ELb0EN4cute5tupleIJNS5_1CILi128EEENS7_ILi64EEENS7_ILi256EEEEEELi256ENS_6half_tEfNS_4arch4Sm80ELb0ELb1ELb1ELb1ELb1ELb0ELb1ELb1EEENS1_21CollectiveEpilogueFwdINS6_IJS8_SA_S9_EEENS6_IJNS7_ILi1EEESI_SI_EEESC_SE_Li256ELb1ELb1ELb1ELb0EEENS1_36VarlenDynamicPersistentTileSchedulerILi128ELi64ELi256ELi256ELb1ELb1ELb0ELb1ELb0ELb1EEEEEEEEEvNT_6ParamsE --------------------------
	.section	.nv.info._ZN7cutlass13device_kernelIN5flash19enable_sm80_to_sm89INS1_16FlashAttnFwdSm80INS1_25CollectiveMainloopFwdSm80ILi8ELi1ELb0EN4cute5tupleIJNS5_1CILi128EEENS7_ILi64EEENS7_ILi256EEEEEELi256ENS_6half_tEfNS_4arch4Sm80ELb0ELb1ELb1ELb1ELb1ELb0ELb1ELb1EEENS1_21CollectiveEpilogueFwdINS6_IJS8_SA_S9_EEENS6_IJNS7_ILi1EEESI_SI_EEESC_SE_Li256ELb1ELb1ELb1ELb0EEENS1_36VarlenDynamicPersistentTileSchedulerILi128ELi64ELi256ELi256ELb1ELb1ELb0ELb1ELb0ELb1EEEEEEEEEvNT_6ParamsE,"",@"SHT_CUDA_INFO"
	.sectionflags	@""
	.align	4


	//----- nvinfo : EIATTR_CUDA_API_VERSION
	.align		4
        /*0000*/ 	.byte	0x04, 0x37
        /*0002*/ 	.short	(.L_276 - .L_275)
.L_275:
        /*0004*/ 	.word	0x00000082


	//----- nvinfo : EIATTR_KPARAM_INFO
	.align		4
.L_276:
        /*0008*/ 	.byte	0x04, 0x17
        /*000a*/ 	.short	(.L_278 - .L_277)
.L_277:
        /*000c*/ 	.word	0x00000000
        /*0010*/ 	.short	0x0000
        /*0012*/ 	.short	0x0000
        /*0014*/ 	.byte	0x00, 0xf0, 0xe1, 0x10


	//----- nvinfo : EIATTR_SPARSE_MMA_MASK
	.align		4
.L_278:
        /*0018*/ 	.byte	0x03, 0x50
        /*001a*/ 	.short	0x0000


	//----- nvinfo : EIATTR_MAXREG_COUNT
	.align		4
        /*001c*/ 	.byte	0x03, 0x1b
        /*001e*/ 	.short	0x00ff


	//----- nvinfo : EIATTR_MERCURY_ISA_VERSION
	.align		4
        /*0020*/ 	.byte	0x03, 0x5f
        /*0022*/ 	.short	0x0101


	//----- nvinfo : EIATTR_EXIT_INSTR_OFFSETS
	.align		4
        /*0024*/ 	.byte	0x04, 0x1c
        /*0026*/ 	.short	(.L_280 - .L_279)


	//   ....[0]....
.L_279:
        /*0028*/ 	.word	0x00000010


	//----- nvinfo : EIATTR_MAX_THREADS
	.align		4
.L_280:
        /*002c*/ 	.byte	0x04, 0x05
        /*002e*/ 	.short	(.L_282 - .L_281)
.L_281:
        /*0030*/ 	.word	0x00000100
        /*0034*/ 	.word	0x00000001
        /*0038*/ 	.word	0x00000001


	//----- nvinfo : EIATTR_CBANK_PARAM_SIZE
	.align		4
.L_282:
        /*003c*/ 	.byte	0x03, 0x19
        /*003e*/ 	.short	0x0438


	//----- nvinfo : EIATTR_PARAM_CBANK
	.align		4
        /*0040*/ 	.byte	0x04, 0x0a
        /*0042*/ 	.short	(.L_284 - .L_283)
	.align		4
.L_283:
        /*0044*/ 	.word	index@(.nv.constant0._ZN7cutlass13device_kernelIN5flash19enable_sm80_to_sm89INS1_16FlashAttnFwdSm80INS1_25CollectiveMainloopFwdSm80ILi8ELi1ELb0EN4cute5tupleIJNS5_1CILi128EEENS7_ILi64EEENS7_ILi256EEEEEELi256ENS_6half_tEfNS_4arch4Sm80ELb0ELb1ELb1ELb1ELb1ELb0ELb1ELb1EEENS1_21CollectiveEpilogueFwdINS6_IJS8_SA_S9_EEENS6_IJNS7_ILi1EEESI_SI_EEESC_SE_Li256ELb1ELb1ELb1ELb0EEENS1_36VarlenDynamicPersistentTileSchedulerILi128ELi64ELi256ELi256ELb1ELb1ELb0ELb1ELb0ELb1EEEEEEEEEvNT_6ParamsE)
        /*0048*/ 	.short	0x0210
        /*004a*/ 	.short	0x0438


	//----- nvinfo : EIATTR_SW_WAR
	.align		4
.L_284:
        /*004c*/ 	.byte	0x04, 0x36
        /*004e*/ 	.short	(.L_286 - .L_285)
.L_285:
        /*0050*/ 	.word	0x00000008
.L_286:


//--------------------- .nv.info._ZN7cutlass13device_kernelIN5flash19enable_sm80_to_sm89INS1_16FlashAttnFwdSm80INS1_25CollectiveMainloopFwdSm80ILi8ELi1ELb0EN4cute5tupleIJNS5_1CILi128EEENS7_ILi48EEENS7_ILi256EEEEEELi256ENS_6half_tEfNS_4arch4Sm80ELb0ELb1ELb1ELb1ELb1ELb1ELb1ELb1EEENS1_21CollectiveEpilogueFwdINS6_IJS8_SA_S9_EEENS6_IJNS7_ILi1EEESI_SI_EEESC_SE_Li256ELb1ELb1ELb1ELb0EEENS1_36VarlenDynamicPersistentTileSchedulerILi128ELi48ELi256ELi256ELb1ELb1ELb0ELb1ELb0ELb1EEEEEEEEEvNT_6ParamsE --------------------------
	.section	.nv.info._ZN7cutlass13device_kernelIN5flash19enable_sm80_to_sm89INS1_16FlashAttnFwdSm80INS1_25CollectiveMainloopFwdSm80ILi8ELi1ELb0EN4cute5tupleIJNS5_1CILi128EEENS7_ILi48EEENS7_ILi256EEEEEELi256ENS_6half_tEfNS_4arch4Sm80ELb0ELb1ELb1ELb1ELb1ELb1ELb1ELb1EEENS1_21CollectiveEpilogueFwdINS6_IJS8_SA_S9_EEENS6_IJNS7_ILi1EEESI_SI_EEESC_SE_Li256ELb1ELb1ELb1ELb0EEENS1_36VarlenDynamicPersistentTileSchedulerILi128ELi48ELi256ELi256ELb1ELb1ELb0ELb1ELb0ELb1EEEEEEEEEvNT_6ParamsE,"",@"SHT_CUDA_INFO"
	.sectionflags	@""
	.align	4


	//----- nvinfo : EIATTR_CUDA_API_VERSION
	.align		4
        /*0000*/ 	.byte	0x04, 0x37
        /*0002*/ 	.short	(.L_288 - .L_287)
.L_287:
        /*0004*/ 	.word	0x00000082


	//----- nvinfo : EIATTR_KPARAM_INFO
	.align		4
.L_288:
        /*0008*/ 	.byte	0x04, 0x17
        /*000a*/ 	.short	(.L_290 - .L_289)
.L_289:
        /*000c*/ 	.word	0x00000000
        /*0010*/ 	.short	0x0000
        /*0012*/ 	.short	0x0000
        /*0014*/ 	.byte	0x00, 0xf0, 0xe1, 0x10


	//----- nvinfo : EIATTR_SPARSE_MMA_MASK
	.align		4
.L_290:
        /*0018*/ 	.byte	0x03, 0x50
        /*001a*/ 	.short	0x0000


	//----- nvinfo : EIATTR_MAXREG_COUNT
	.align		4
        /*001c*/ 	.byte	0x03, 0x1b
        /*001e*/ 	.short	0x00ff


	//----- nvinfo : EIATTR_MERCURY_ISA_VERSION
	.align		4
        /*0020*/ 	.byte	0x03, 0x5f
        /*0022*/ 	.short	0x0101


	//----- nvinfo : EIATTR_EXIT_INSTR_OFFSETS
	.align		4
        /*0024*/ 	.byte	0x04, 0x1c
        /*0026*/ 	.short	(.L_292 - .L_291)


	//   ....[0]....
.L_291:
        /*0028*/ 	.word	0x00000010


	//----- nvinfo : EIATTR_MAX_THREADS
	.align		4
.L_292:
        /*002c*/ 	.byte	0x04, 0x05
        /*002e*/ 	.short	(.L_294 - .L_293)
.L_293:
        /*0030*/ 	.word	0x00000100
        /*0034*/ 	.word	0x00000001
        /*0038*/ 	.word	0x00000001


	//----- nvinfo : EIATTR_CBANK_PARAM_SIZE
	.align		4
.L_294:
        /*003c*/ 	.byte	0x03, 0x19
        /*003e*/ 	.short	0x0438


	//----- nvinfo : EIATTR_PARAM_CBANK
	.align		4
        /*0040*/ 	.byte	0x04, 0x0a
        /*0042*/ 	.short	(.L_296 - .L_295)
	.align		4
.L_295:
        /*0044*/ 	.word	index@(.nv.constant0._ZN7cutlass13device_kernelIN5flash19enable_sm80_to_sm89INS1_16FlashAttnFwdSm80INS1_25CollectiveMainloopFwdSm80ILi8ELi1ELb0EN4cute5tupleIJNS5_1CILi128EEENS7_ILi48EEENS7_ILi256EEEEEELi256ENS_6half_tEfNS_4arch4Sm80ELb0ELb1ELb1ELb1ELb1ELb1ELb1ELb1EEENS1_21CollectiveEpilogueFwdINS6_IJS8_SA_S9_EEENS6_IJNS7_ILi1EEESI_SI_EEESC_SE_Li256ELb1ELb1ELb1ELb0EEENS1_36VarlenDynamicPersistentTileSchedulerILi128ELi48ELi256ELi256ELb1ELb1ELb0ELb1ELb0ELb1EEEEEEEEEvNT_6ParamsE)
        /*0048*/ 	.short	0x0210
        /*004a*/ 	.short	0x0438


	//----- nvinfo : EIATTR_SW_WAR
	.align		4
.L_296:
        /*004c*/ 	.byte	0x04, 0x36
        /*004e*/ 	.short	(.L_298 - .L_297)
.L_297:
        /*0050*/ 	.word	0x00000008
.L_298:


//--------------------- .nv.info._ZN7cutlass13device_kernelIN5flash19enable_sm80_to_sm89INS1_16FlashAttnFwdSm80INS1_25CollectiveMainloopFwdSm80ILi8ELi1ELb0EN4cute5tupleIJNS5_1CILi128EEENS7_ILi96EEENS7_ILi256EEEEEELi256ENS_6half_tEfNS_4arch4Sm80ELb1ELb0ELb1ELb0ELb1ELb0ELb1ELb1EEENS1_21CollectiveEpilogueFwdINS6_IJS8_SA_S9_EEENS6_IJNS7_ILi1EEESI_SI_EEESC_SE_Li256ELb0ELb1ELb1ELb0EEENS1_30DynamicPersistentTileSchedulerILi256ELi256ELb1ELb1ELb0EEEEEEEEEvNT_6ParamsE --------------------------
	.section	.nv.info._ZN7cutlass13device_kernelIN5flash19enable_sm80_to_sm89INS1_16FlashAttnFwdSm80INS1_25CollectiveMainloopFwdSm80ILi8ELi1ELb0EN4cute5tupleIJNS5_1CILi128EEENS7_ILi96EEENS7_ILi256EEEEEELi256ENS_6half_tEfNS_4arch4Sm80ELb1ELb0ELb1ELb0ELb1ELb0ELb1ELb1EEENS1_21CollectiveEpilogueFwdINS6_IJS8_SA_S9_EEENS6_IJNS7_ILi1EEESI_SI_EEESC_SE_Li256ELb0ELb1ELb1ELb0EEENS1_30DynamicPersistentTileSchedulerILi256ELi256ELb1ELb1ELb0EEEEEEEEEvNT_6ParamsE,"",@"SHT_CUDA_INFO"
	.sectionflags	@""
	.align	4


	//----- nvinfo : EIATTR_CUDA_API_VERSION
	.align		4
        /*0000*/ 	.byte	0x04, 0x37
        /*0002*/ 	.short	(.L_300 - .L_299)
.L_299:
        /*0004*/ 	.word	0x00000082


	//----- nvinfo : EIATTR_KPARAM_INFO
	.align		4
.L_300:
        /*0008*/ 	.byte	0x04, 0x17
        /*000a*/ 	.short	(.L_302 - .L_301)
.L_301:
        /*000c*/ 	.word	0x00000000
        /*0010*/ 	.short	0x0000
        /*0012*/ 	.short	0x0000
        /*0014*/ 	.byte	0x00, 0xf0, 0xa1, 0x10


	//----- nvinfo : EIATTR_SPARSE_MMA_MASK
	.align		4
.L_302:
        /*0018*/ 	.byte	0x03, 0x50
        /*001a*/ 	.short	0x0000


	//----- nvinfo : EIATTR_MAXREG_COUNT
	.align		4
        /*001c*/ 	.byte	0x03, 0x1b
        /*001e*/ 	.short	0x00ff


	//----- nvinfo : EIATTR_MERCURY_ISA_VERSION
	.align		4
        /*0020*/ 	.byte	0x03, 0x5f
        /*0022*/ 	.short	0x0101


	//----- nvinfo : EIATTR_EXIT_INSTR_OFFSETS
	.align		4
        /*0024*/ 	.byte	0x04, 0x1c
        /*0026*/ 	.short	(.L_304 - .L_303)


	//   ....[0]....
.L_303:
        /*0028*/ 	.word	0x00000010


	//----- nvinfo : EIATTR_MAX_THREADS
	.align		4
.L_304:
        /*002c*/ 	.byte	0x04, 0x05
        /*002e*/ 	.short	(.L_306 - .L_305)
.L_305:
        /*0030*/ 	.word	0x00000100
        /*0034*/ 	.word	0x00000001
        /*0038*/ 	.word	0x00000001


	//----- nvinfo : EIATTR_CBANK_PARAM_SIZE
	.align		4
.L_306:
        /*003c*/ 	.byte	0x03, 0x19
        /*003e*/ 	.short	0x0428


	//----- nvinfo : EIATTR_PARAM_CBANK
	.align		4
        /*0040*/ 	.byte	0x04, 0x0a
        /*0042*/ 	.short	(.L_308 - .L_307)
	.align		4
.L_307:
        /*0044*/ 	.word	index@(.nv.constant0._ZN7cutlass13device_kernelIN5flash19enable_sm80_to_sm89INS1_16FlashAttnFwdSm80INS1_25CollectiveMainloopFwdSm80ILi8ELi1ELb0EN4cute5tupleIJNS5_1CILi128EEENS7_ILi96EEENS7_ILi256EEEEEELi256ENS_6half_tEfNS_4arch4Sm80ELb1ELb0ELb1ELb0ELb1ELb0ELb1ELb1EEENS1_21CollectiveEpilogueFwdINS6_IJS8_SA_S9_EEENS6_IJNS7_ILi1EEESI_SI_EEESC_SE_Li256ELb0ELb1ELb1ELb0EEENS1_30DynamicPersistentTileSchedulerILi256ELi256ELb1ELb1ELb0EEEEEEEEEvNT_6ParamsE)
        /*0048*/ 	.short	0x0210
        /*004a*/ 	.short	0x0428


	//----- nvinfo : EIATTR_SW_WAR
	.align		4
.L_308:
        /*004c*/ 	.byte	0x04, 0x36
        /*004e*/ 	.short	(.L_310 - .L_309)
.L_309:
        /*0050*/ 	.word	0x00000008
.L_310:


//--------------------- .nv.info._ZN7cutlass13device_kernelIN5flash19enable_sm80_to_sm89INS1_16FlashAttnFwdSm80INS1_25CollectiveMainloopFwdSm80ILi8ELi1ELb0EN4cute5tupleIJNS5_1CILi128EEENS7_ILi64EEENS7_ILi256EEEEEELi256ENS_6half_tEfNS_4arch4Sm80ELb1ELb0ELb1ELb1ELb1ELb0ELb1ELb1EEENS1_21CollectiveEpilogueFwdINS6_IJS8_SA_S9_EEENS6_IJNS7_ILi1EEESI_SI_EEESC_SE_Li256ELb1ELb1ELb1ELb0EEENS1_36VarlenDynamicPersistentTileSchedulerILi128ELi64ELi256ELi256ELb1ELb1ELb0ELb1ELb1ELb1EEEEEEEEEvNT_6ParamsE --------------------------
	.section	.nv.info._ZN7cutlass13device_kernelIN5flash19enable_sm80_to_sm89INS1_16FlashAttnFwdSm80INS1_25CollectiveMainloopFwdSm80ILi8ELi1ELb0EN4cute5tupleIJNS5_1CILi128EEENS7_ILi64EEENS7_ILi256EEEEEELi256ENS_6half_tEfNS_4arch4Sm80ELb1ELb0ELb1ELb1ELb1ELb0ELb1ELb1EEENS1_21CollectiveEpilogueFwdINS6_IJS8_SA_S9_EEENS6_IJNS7_ILi1EEESI_SI_EEESC_SE_Li256ELb1ELb1ELb1ELb0EEENS1_36VarlenDynamicPersistentTileSchedulerILi128ELi64ELi256ELi256ELb1ELb1ELb0ELb1ELb1ELb1EEEEEEEEEvNT_6ParamsE,"",@"SHT_CUDA_INFO"
	.sectionflags	@""
	.align	4


	//----- nvinfo : EIATTR_CUDA_API_VERSION
	.align		4
        /*0000*/ 	.byte	0x04, 0x37
        /*0002*/ 	.short	(.L_312 - .L_311)
.L_311:
        /*0004*/ 	.word	0x00000082


	//----- nvinfo : EIATTR_KPARAM_INFO
	.align		4
.L_312:
        /*0008*/ 	.byte	0x04, 0x17
        /*000a*/ 	.short	(.L_314 - .L_313)
.L_313:
        /*000c*/ 	.word	0x00000000
        /*0010*/ 	.short	0x0000
        /*0012*/ 	.short	0x0000
        /*0014*/ 	.byte	0x00, 0xf0, 0xe1, 0x10


	//----- nvinfo : EIATTR_SPARSE_MMA_MASK
	.align		4
.L_314:
        /*0018*/ 	.byte	0x03, 0x50
        /*001a*/ 	.short	0x0000


	//----- nvinfo : EIATTR_MAXREG_COUNT
	.align		4
        /*001c*/ 	.byte	0x03, 0x1b
        /*001e*/ 	.short	0x00ff


	//----- nvinfo : EIATTR_MERCURY_ISA_VERSION
	.align		4
        /*0020*/ 	.byte	0x03, 0x5f
        /*0022*/ 	.short	0x0101


	//----- nvinfo : EIATTR_EXIT_INSTR_OFFSETS
	.align		4
        /*0024*/ 	.byte	0x04, 0x1c
        /*0026*/ 	.short	(.L_316 - .L_315)


	//   ....[0]....
.L_315:
        /*0028*/ 	.word	0x00000010


	//----- nvinfo : EIATTR_MAX_THREADS
	.align		4
.L_316:
        /*002c*/ 	.byte	0x04, 0x05
        /*002e*/ 	.short	(.L_318 - .L_317)
.L_317:
        /*0030*/ 	.word	0x00000100
        /*0034*/ 	.word	0x00000001
        /*0038*/ 	.word	0x00000001


	//----- nvinfo : EIATTR_CBANK_PARAM_SIZE
	.align		4
.L_318:
        /*003c*/ 	.byte	0x03, 0x19
        /*003e*/ 	.short	0x0438


	//----- nvinfo : EIATTR_PARAM_CBANK
	.align		4
        /*0040*/ 	.byte	0x04, 0x0a
        /*0042*/ 	.short	(.L_320 - .L_319)
	.align		4
.L_319:
        /*0044*/ 	.word	index@(.nv.constant0._ZN7cutlass13device_kernelIN5flash19enable_sm80_to_sm89INS1_16FlashAttnFwdSm80INS1_25CollectiveMainloopFwdSm80ILi8ELi1ELb0EN4cute5tupleIJNS5_1CILi128EEENS7_ILi64EEENS7_ILi256EEEEEELi256ENS_6half_tEfNS_4arch4Sm80ELb1ELb0ELb1ELb1ELb1ELb0ELb1ELb1EEENS1_21CollectiveEpilogueFwdINS6_IJS8_SA_S9_EEENS6_IJNS7_ILi1EEESI_SI_EEESC_SE_Li256ELb1ELb1ELb1ELb0EEENS1_36VarlenDynamicPersistentTileSchedulerILi128ELi64ELi256ELi256ELb1ELb1ELb0ELb1ELb1ELb1EEEEEEEEEvNT_6ParamsE)
        /*0048*/ 	.short	0x0210
        /*004a*/ 	.short	0x0438


	//----- nvinfo : EIATTR_SW_WAR
	.align		4
.L_320:
        /*004c*/ 	.byte	0x04, 0x36
        /*004e*/ 	.short	(.L_322 - .L_321)
.L_321:
        /*0050*/ 	.word	0x00000008
.L_322:


//--------------------- .nv.info._ZN7cutlass13device_kernelIN5flash19enable_sm80_to_sm89INS1_16FlashAttnFwdSm80INS1_25CollectiveMainloopFwdSm80ILi8ELi1ELb0EN4cute5tupleIJNS5_1CILi128EEENS7_ILi48EEENS7_ILi256EEEEEELi256ENS_6half_tEfNS_4arch4Sm80ELb1ELb0ELb1ELb1ELb1ELb1ELb1ELb1EEENS1_21CollectiveEpilogueFwdINS6_IJS8_SA_S9_EEENS6_IJNS7_ILi1EEESI_SI_EEESC_SE_Li256ELb1ELb1ELb1ELb0EEENS1_36VarlenDynamicPersistentTileSchedulerILi128ELi48ELi256ELi256ELb1ELb1ELb0ELb1ELb1ELb1EEEEEEEEEvNT_6ParamsE --------------------------
	.section	.nv.info._ZN7cutlass13device_kernelIN5flash19enable_sm80_to_sm89INS1_16FlashAttnFwdSm80INS1_25CollectiveMainloopFwdSm80ILi8ELi1ELb0EN4cute5tupleIJNS5_1CILi128EEENS7_ILi48EEENS7_ILi256EEEEEELi256ENS_6half_tEfNS_4arch4Sm80ELb1ELb0ELb1ELb1ELb1ELb1ELb1ELb1EEENS1_21CollectiveEpilogueFwdINS6_IJS8_SA_S9_EEENS6_IJNS7_ILi1EEESI_SI_EEESC_SE_Li256ELb1ELb1ELb1ELb0EEENS1_36VarlenDynamicPersistentTileSchedulerILi128ELi48ELi256ELi256ELb1ELb1ELb0ELb1ELb1ELb1EEEEEEEEEvNT_6ParamsE,"",@"SHT_CUDA_INFO"
	.sectionflags	@""
	.align	4


	//----- nvinfo : EIATTR_CUDA_API_VERSION
	.align		4
        /*0000*/ 	.byte	0x04, 0x37
        /*0002*/ 	.short	(.L_324 - .L_323)
.L_323:
        /*0004*/ 	.word	0x00000082


	//----- nvinfo : EIATTR_KPARAM_INFO
	.align		4
.L_324:
        /*0008*/ 	.byte	0x04, 0x17
        /*000a*/ 	.short	(.L_326 - .L_325)
.L_325:
        /*000c*/ 	.word	0x00000000
        /*0010*/ 	.short	0x0000
        /*0012*/ 	.short	0x0000
        /*0014*/ 	.byte	0x00, 0xf0, 0xe1, 0x10


	//----- nvinfo : EIATTR_SPARSE_MMA_MASK
	.align		4
.L_326:
        /*0018*/ 	.byte	0x03, 0x50
        /*001a*/ 	.short	0x0000


	//----- nvinfo : EIATTR_MAXREG_COUNT
	.align		4
        /*001c*/ 	.byte	0x03, 0x1b
        /*001e*/ 	.short	0x00ff


	//----- nvinfo : EIATTR_MERCURY_ISA_VERSION
	.align		4
        /*0020*/ 	.byte	0x03, 0x5f
        /*0022*/ 	.short	0x0101


	//----- nvinfo : EIATTR_EXIT_INSTR_OFFSETS
	.align		4
        /*0024*/ 	.byte	0x04, 0x1c
        /*0026*/ 	.short	(.L_328 - .L_327)


	//   ....[0]....
.L_327:
        /*0028*/ 	.word	0x00000010


	//----- nvinfo : EIATTR_MAX_THREADS
	.align		4
.L_328:
        /*002c*/ 	.byte	0x04, 0x05
        /*002e*/ 	.short	(.L_330 - .L_329)
.L_329:
        /*0030*/ 	.word	0x00000100
        /*0034*/ 	.word	0x00000001
        /*0038*/ 	.word	0x00000001


	//----- nvinfo : EIATTR_CBANK_PARAM_SIZE
	.align		4
.L_330:
        /*003c*/ 	.byte	0x03, 0x19
        /*003e*/ 	.short	0x0438


	//----- nvinfo : EIATTR_PARAM_CBANK
	.align		4
        /*0040*/ 	.byte	0x04, 0x0a
        /*0042*/ 	.short	(.L_332 - .L_331)
	.align		4
.L_331:
        /*0044*/ 	.word	index@(.nv.constant0._ZN7cutlass13device_kernelIN5flash19enable_sm80_to_sm89INS1_16FlashAttnFwdSm80INS1_25CollectiveMainloopFwdSm80ILi8ELi1ELb0EN4cute5tupleIJNS5_1CILi128EEENS7_ILi48EEENS7_ILi256EEEEEELi256ENS_6half_tEfNS_4arch4Sm80ELb1ELb0ELb1ELb1ELb1ELb1ELb1ELb1EEENS1_21CollectiveEpilogueFwdINS6_IJS8_SA_S9_EEENS6_IJNS7_ILi1EEESI_SI_EEESC_SE_Li256ELb1ELb1ELb1ELb0EEENS1_36VarlenDynamicPersistentTileSchedulerILi128ELi48ELi256ELi256ELb1ELb1ELb0ELb1ELb1ELb1EEEEEEEEEvNT_6ParamsE)
        /*0048*/ 	.short	0x0210
        /*004a*/ 	.short	0x0438


	//----- nvinfo : EIATTR_SW_WAR
	.align		4
.L_332:
        /*004c*/ 	.byte	0x04, 0x36
        /*004e*/ 	.short	(.L_334 - .L_333)
.L_333:
        /*0050*/ 	.word	0x00000008
.L_334:


//--------------------- .nv.callgraph             --------------------------
	.section	.nv.callgraph,"",@"SHT_CUDA_CALLGRAPH"
	.align	4
	.sectionentsize	8
	.align		4
        /*0000*/ 	.word	0x00000000
	.align		4
        /*0004*/ 	.word	0xffffffff
	.align		4
        /*0008*/ 	.word	0x00000000
	.align		4
        /*000c*/ 	.word	0xfffffffe
	.align		4
        /*0010*/ 	.word	0x00000000
	.align		4
        /*0014*/ 	.word	0xfffffffd
	.align		4
        /*0018*/ 	.word	0x00000000
	.align		4
        /*001c*/ 	.word	0xfffffffc


//--------------------- .nv.constant4             --------------------------
	.section	.nv.constant4,"a",@progbits
	.align	8
	.align		8
.nv.constant4:
        /*0000*/ 	.dword	_ZN86_INTERNAL_97bd09b1_50_flash_fwd_hdim256_fp16_paged_split_softcap_sm80_cu_b81ac279_33204cuda3std3__45__cpo5beginE
	.align		8
        /*0008*/ 	.dword	_ZN86_INTERNAL_97bd09b1_50_flash_fwd_hdim256_fp16_paged_split_softcap_sm80_cu_b81ac279_33204cuda3std3__45__cpo3endE
	.align		8
        /*0010*/ 	.dword	_ZN86_INTERNAL_97bd09b1_50_flash_fwd_hdim256_fp16_paged_split_softcap_sm80_cu_b81ac279_33204cuda3std3__45__cpo6cbeginE
	.align		8
        /*0018*/ 	.dword	_ZN86_INTERNAL_97bd09b1_50_flash_fwd_hdim256_fp16_paged_split_softcap_sm80_cu_b81ac279_33204cuda3std3__45__cpo4cendE
	.align		8
        /*0020*/ 	.dword	_ZN86_INTERNAL_97bd09b1_50_flash_fwd_hdim256_fp16_paged_split_softcap_sm80_cu_b81ac279_33204cuda3std3__488_GLOBAL__N__97bd09b1_50_flash_fwd_hdim256_fp16_paged_split_softcap_sm80_cu_b81ac279_33206ignoreE
	.align		8
        /*0028*/ 	.dword	_ZN86_INTERNAL_97bd09b1_50_flash_fwd_hdim256_fp16_paged_split_softcap_sm80_cu_b81ac279_33204cuda3std3__419piecewise_constructE
	.align		8
        /*0030*/ 	.dword	_ZN86_INTERNAL_97bd09b1_50_flash_fwd_hdim256_fp16_paged_split_softcap_sm80_cu_b81ac279_33204cuda3std3__48in_placeE
	.align		8
        /*0038*/ 	.dword	_ZN86_INTERNAL_97bd09b1_50_flash_fwd_hdim256_fp16_paged_split_softcap_sm80_cu_b81ac279_33204cuda3std6ranges3__45__cpo4swapE
	.align		8
        /*0040*/ 	.dword	_ZN86_INTERNAL_97bd09b1_50_flash_fwd_hdim256_fp16_paged_split_softcap_sm80_cu_b81ac279_33204cuda3std6ranges3__45__cpo9iter_moveE
	.align		8
        /*0048*/ 	.dword	_ZN86_INTERNAL_97bd09b1_50_flash_fwd_hdim256_fp16_paged_split_softcap_sm80_cu_b81ac279_33204cute7productE
	.align		8
        /*0050*/ 	.dword	_ZN86_INTERNAL_97bd09b1_50_flash_fwd_hdim256_fp16_paged_split_softcap_sm80_cu_b81ac279_33204cute1_E


//--------------------- .text._ZN7cutlass13device_kernelIN5flash19enable_sm80_to_sm89INS1_16FlashAttnFwdSm80INS1_25CollectiveMainloopFwdSm80ILi8ELi1ELb1EN4cute5tupleIJNS5_1CILi128EEENS7_ILi64EEENS7_ILi256EEEEEELi256ENS_6half_tEfNS_4arch4Sm80ELb0ELb0ELb1ELb0ELb1ELb0ELb1ELb1EEENS1_21CollectiveEpilogueFwdINS6_IJS8_SA_S9_EEENS6_IJNS7_ILi1EEESI_SI_EEESC_SE_Li256ELb0ELb1ELb1ELb0EEENS1_19SingleTileSchedulerILb0ELb1ELb1ELi128EEEEEEEEEvNT_6ParamsE --------------------------
	.section	.text._ZN7cutlass13device_kernelIN5flash19enable_sm80_to_sm89INS1_16FlashAttnFwdSm80INS1_25CollectiveMainloopFwdSm80ILi8ELi1ELb1EN4cute5tupleIJNS5_1CILi128EEENS7_ILi64EEENS7_ILi256EEEEEELi256ENS_6half_tEfNS_4arch4Sm80ELb0ELb0ELb1ELb0ELb1ELb0ELb1ELb1EEENS1_21CollectiveEpilogueFwdINS6_IJS8_SA_S9_EEENS6_IJNS7_ILi1EEESI_SI_EEESC_SE_Li256ELb0ELb1ELb1ELb0EEENS1_19SingleTileSchedulerILb0ELb1ELb1ELi128EEEEEEEEEvNT_6ParamsE,"ax",@progbits
	.align	128
.text._ZN7cutlass13device_kernelIN5flash19enable_sm80_to_sm89INS1_16FlashAttnFwdSm80INS1_25CollectiveMainloopFwdSm80ILi8ELi1ELb1EN4cute5tupleIJNS5_1CILi128EEENS7_ILi64EEENS7_ILi256EEEEEELi256ENS_6half_tEfNS_4arch4Sm80ELb0ELb0ELb1ELb0ELb1ELb0ELb1ELb1EEENS1_21CollectiveEpilogueFwdINS6_IJS8_SA_S9_EEENS6_IJNS7_ILi1EEESI_SI_EEESC_SE_Li256ELb0ELb1ELb1ELb0EEENS1_19SingleTileSchedulerILb0ELb1ELb1ELi128EEEEEEEEEvNT_6ParamsE:
        .type           _ZN7cutlass13device_kernelIN5flash19enable_sm80_to_sm89INS1_16FlashAttnFwdSm80INS1_25CollectiveMainloopFwdSm80ILi8ELi1ELb1EN4cute5tupleIJNS5_1CILi128EEENS7_ILi64EEENS7_ILi256EEEEEELi256ENS_6half_tEfNS_4arch4Sm80ELb0ELb0ELb1ELb0ELb1ELb0ELb1ELb1EEENS1_21CollectiveEpilogueFwdINS6_IJS8_SA_S9_EEENS6_IJNS7_ILi1EEESI_SI_EEESC_SE_Li256ELb0ELb1ELb1ELb0EEENS1_19SingleTileSchedulerILb0ELb1ELb1ELi128EEEEEEEEEvNT_6ParamsE,@function
        .size           _ZN7cutlass13device_kernelIN5flash19enable_sm80_to_sm89INS1_16FlashAttnFwdSm80INS1_25CollectiveMainloopFwdSm80ILi8ELi1ELb1EN4cute5tupleIJNS5_1CILi128EEENS7_ILi64EEENS7_ILi256EEEEEELi256ENS_6half_tEfNS_4arch4Sm80ELb0ELb0ELb1ELb0ELb1ELb0ELb1ELb1EEENS1_21CollectiveEpilogueFwdINS6_IJS8_SA_S9_EEENS6_IJNS7_ILi1EEESI_SI_EEESC_SE_Li256ELb0ELb1ELb1ELb0EEENS1_19SingleTileSchedulerILb0ELb1ELb1ELi128EEEEEEEEEvNT_6ParamsE,(.L_x_18 - _ZN7cutlass13device_kernelIN5flash19enable_sm80_to_sm89INS1_16FlashAttnFwdSm80INS1_25CollectiveMainloopFwdSm80ILi8ELi1ELb1EN4cute5tupleIJNS5_1CILi128EEENS7_ILi64EEENS7_ILi256EEEEEELi256ENS_6half_tEfNS_4arch4Sm80ELb0ELb0ELb1ELb0ELb1ELb0ELb1ELb1EEENS1_21CollectiveEpilogueFwdINS6_IJS8_SA_S9_EEENS6_IJNS7_ILi1EEESI_SI_EEESC_SE_Li256ELb0ELb1ELb1ELb0EEENS1_19SingleTileSchedulerILb0ELb1ELb1ELi128EEEEEEEEEvNT_6ParamsE)
        .other          _ZN7cutlass13device_kernelIN5flash19enable_sm80_to_sm89INS1_16FlashAttnFwdSm80INS1_25CollectiveMainloopFwdSm80ILi8ELi1ELb1EN4cute5tupleIJNS5_1CILi128EEENS7_ILi64EEENS7_ILi256EEEEEELi256ENS_6half_tEfNS_4arch4Sm80ELb0ELb0ELb1ELb0ELb1ELb0ELb1ELb1EEENS1_21CollectiveEpilogueFwdINS6_IJS8_SA_S9_EEENS6_IJNS7_ILi1EEESI_SI_EEESC_SE_Li256ELb0ELb1ELb1ELb0EEENS1_19SingleTileSchedulerILb0ELb1ELb1ELi128EEEEEEEEEvNT_6ParamsE,@"STO_CUDA_ENTRY STV_DEFAULT"
_ZN7cutlass13device_kernelIN5flash19enable_sm80_to_sm89INS1_16FlashAttnFwdSm80INS1_25CollectiveMainloopFwdSm80ILi8ELi1ELb1EN4cute5tupleIJNS5_1CILi128EEENS7_ILi64EEENS7_ILi256EEEEEELi256ENS_6half_tEfNS_4arch4Sm80ELb0ELb0ELb1ELb0ELb1ELb0ELb1ELb1EEENS1_21CollectiveEpilogueFwdINS6_IJS8_SA_S9_EEENS6_IJNS7_ILi1EEESI_SI_EEESC_SE_Li256ELb0ELb1ELb1ELb0EEENS1_19SingleTileSchedulerILb0ELb1ELb1ELi128EEEEEEEEEvNT_6ParamsE:
[----:B------:R-:W-:Y:S01]  /*0000*/  LDC R1, c[0x0][0x28] ;  /* 0x00000a00ff017b82 */ /* 0x000fe20000000800 */
[----:B------:R-:W-:Y:S05]  /*0010*/  EXIT ;  /* 0x000000000000794d */ /* 0x000fea0003800000 */
.L_x_0:
[----:B------:R-:W-:-:S00]  /*0020*/  BRA `(.L_x_0) ;  /* 0xfffffffc00fc7947 */ /* 0x000fc0000383ffff */
[----:B------:R-:W-:-:S00]  /*0030*/  NOP ;  /* 0x0000000000007918 */ /* 0x000fc00000000000 */
        /* <DEDUP_REMOVED lines=12> */
.L_x_18:


//--------------------- .text._ZN7cutlass13device_kernelIN5flash19enable_sm80_to_sm89INS1_16FlashAttnFwdSm80INS1_25CollectiveMainloopFwdSm80ILi8ELi1ELb1EN4cute5tupleIJNS5_1CILi128EEENS7_ILi48EEENS7_ILi256EEEEEELi256ENS_6half_tEfNS_4arch4Sm80ELb0ELb0ELb1ELb1ELb1ELb0ELb1ELb1EEENS1_21CollectiveEpilogueFwdINS6_IJS8_SA_S9_EEENS6_IJNS7_ILi1EEESI_SI_EEESC_SE_Li256ELb1ELb1ELb1ELb0EEENS1_36VarlenDynamicPersistentTileSchedulerILi128ELi48ELi256ELi256ELb1ELb1ELb0ELb0ELb1ELb1EEEEEEEEEvNT_6ParamsE --------------------------
	.section	.text._ZN7cutlass13device_kernelIN5flash19enable_sm80_to_sm89INS1_16FlashAttnFwdSm80INS1_25CollectiveMainloopFwdSm80ILi8ELi1ELb1EN4cute5tupleIJNS5_1CILi128EEENS7_ILi48EEENS7_ILi256EEEEEELi256ENS_6half_tEfNS_4arch4Sm80ELb0ELb0ELb1ELb1ELb1ELb0ELb1ELb1EEENS1_21CollectiveEpilogueFwdINS6_IJS8_SA_S9_EEENS6_IJNS7_ILi1EEESI_SI_EEESC_SE_Li256ELb1ELb1ELb1ELb0EEENS1_36VarlenDynamicPersistentTileSchedulerILi128ELi48ELi256ELi256ELb1ELb1ELb0ELb0ELb1ELb1EEEEEEEEEvNT_6ParamsE,"ax",@progbits
	.align	128
.text._ZN7cutlass13device_kernelIN5flash19enable_sm80_to_sm89INS1_16FlashAttnFwdSm80INS1_25CollectiveMainloopFwdSm80ILi8ELi1ELb1EN4cute5tupleIJNS5_1CILi128EEENS7_ILi48EEENS7_ILi256EEEEEELi256ENS_6half_tEfNS_4arch4Sm80ELb0ELb0ELb1ELb1ELb1ELb0ELb1ELb1EEENS1_21CollectiveEpilogueFwdINS6_IJS8_SA_S9_EEENS6_IJNS7_ILi1EEESI_SI_EEESC_SE_Li256ELb1ELb1ELb1ELb0EEENS1_36VarlenDynamicPersistentTileSchedulerILi128ELi48ELi256ELi256ELb1ELb1ELb0ELb0ELb1ELb1EEEEEEEEEvNT_6ParamsE:
        .type           _ZN7cutlass13device_kernelIN5flash19enable_sm80_to_sm89INS1_16FlashAttnFwdSm80INS1_25CollectiveMainloopFwdSm80ILi8ELi1ELb1EN4cute5tupleIJNS5_1CILi128EEENS7_ILi48EEENS7_ILi256EEEEEELi256ENS_6half_tEfNS_4arch4Sm80ELb0ELb0ELb1ELb1ELb1ELb0ELb1ELb1EEENS1_21CollectiveEpilogueFwdINS6_IJS8_SA_S9_EEENS6_IJNS7_ILi1EEESI_SI_EEESC_SE_Li256ELb1ELb1ELb1ELb0EEENS1_36VarlenDynamicPersistentTileSchedulerILi128ELi48ELi256ELi256ELb1ELb1ELb0ELb0ELb1ELb1EEEEEEEEEvNT_6ParamsE,@function
        .size           _ZN7cutlass13device_kernelIN5flash19enable_sm80_to_sm89INS1_16FlashAttnFwdSm80INS1_25CollectiveMainloopFwdSm80ILi8ELi1ELb1EN4cute5tupleIJNS5_1CILi128EEENS7_ILi48EEENS7_ILi256EEEEEELi256ENS_6half_tEfNS_4arch4Sm80ELb0ELb0ELb1ELb1ELb1ELb0ELb1ELb1EEENS1_21CollectiveEpilogueFwdINS6_IJS8_SA_S9_EEENS6_IJNS7_ILi1EEESI_SI_EEESC_SE_Li256ELb1ELb1ELb1ELb0EEENS1_36VarlenDynamicPersistentTileSchedulerILi128ELi48ELi256ELi256ELb1ELb1ELb0ELb0ELb1ELb1EEEEEEEEEvNT_6ParamsE,(.L_x_19 - _ZN7cutlass13device_kernelIN5flash19enable_sm80_to_sm89INS1_16FlashAttnFwdSm80INS1_25CollectiveMainloopFwdSm80ILi8ELi1ELb1EN4cute5tupleIJNS5_1CILi128EEENS7_ILi48EEENS7_ILi256EEEEEELi256ENS_6half_tEfNS_4arch4Sm80ELb0ELb0ELb1ELb1ELb1ELb0ELb1ELb1EEENS1_21CollectiveEpilogueFwdINS6_IJS8_SA_S9_EEENS6_IJNS7_ILi1EEESI_SI_EEESC_SE_Li256ELb1ELb1ELb1ELb0EEENS1_36VarlenDynamicPersistentTileSchedulerILi128ELi48ELi256ELi256ELb1ELb1ELb0ELb0ELb1ELb1EEEEEEEEEvNT_6ParamsE)
        .other          _ZN7cutlass13device_kernelIN5flash19enable_sm80_to_sm89INS1_16FlashAttnFwdSm80INS1_25CollectiveMainloopFwdSm80ILi8ELi1ELb1EN4cute5tupleIJNS5_1CILi128EEENS7_ILi48EEENS7_ILi256EEEEEELi256ENS_6half_tEfNS_4arch4Sm80ELb0ELb0ELb1ELb1ELb1ELb0ELb1ELb1EEENS1_21CollectiveEpilogueFwdINS6_IJS8_SA_S9_EEENS6_IJNS7_ILi1EEESI_SI_EEESC_SE_Li256ELb1ELb1ELb1ELb0EEENS1_36VarlenDynamicPersistentTileSchedulerILi128ELi48ELi256ELi256ELb1ELb1ELb0ELb0ELb1ELb1EEEEEEEEEvNT_6ParamsE,@"STO_CUDA_ENTRY STV_DEFAULT"
_ZN7cutlass13device_kernelIN5flash19enable_sm80_to_sm89INS1_16FlashAttnFwdSm80INS1_25CollectiveMainloopFwdSm80ILi8ELi1ELb1EN4cute5tupleIJNS5_1CILi128EEENS7_ILi48EEENS7_ILi256EEEEEELi256ENS_6half_tEfNS_4arch4Sm80ELb0ELb0ELb1ELb1ELb1ELb0ELb1ELb1EEENS1_21CollectiveEpilogueFwdINS6_IJS8_SA_S9_EEENS6_IJNS7_ILi1EEESI_SI_EEESC_SE_Li256ELb1ELb1ELb1ELb0EEENS1_36VarlenDynamicPersistentTileSchedulerILi128ELi48ELi256ELi256ELb1ELb1ELb0ELb0ELb1ELb1EEEEEEEEEvNT_6ParamsE:
[----:B------:R-:W-:Y:S01]  /*0000*/  LDC R1, c[0x0][0x28] ;  /* 0x00000a00ff017b82 */ /* 0x000fe20000000800 */
[----:B------:R-:W-:Y:S05]  /*0010*/  EXIT ;  /* 0x000000000000794d */ /* 0x000fea0003800000 */
.L_x_1:
        /* <DEDUP_REMOVED lines=14> */
.L_x_19:


//--------------------- .text._ZN7cutlass13device_kernelIN5flash19enable_sm80_to_sm89INS1_16FlashAttnFwdSm80INS1_25CollectiveMainloopFwdSm80ILi8ELi1ELb0EN4cute5tupleIJNS5_1CILi128EEENS7_ILi32EEENS7_ILi256EEEEEELi256ENS_6half_tEfNS_4arch4Sm80ELb0ELb0ELb1ELb1ELb1ELb1ELb1ELb1EEENS1_21CollectiveEpilogueFwdINS6_IJS8_SA_S9_EEENS6_IJNS7_ILi1EEESI_SI_EEESC_SE_Li256ELb1ELb1ELb1ELb0EEENS1_36VarlenDynamicPersistentTileSchedulerILi128ELi32ELi256ELi256ELb1ELb1ELb0ELb0ELb1ELb1EEEEEEEEEvNT_6ParamsE --------------------------
	.section	.text._ZN7cutlass13device_kernelIN5flash19enable_sm80_to_sm89INS1_16FlashAttnFwdSm80INS1_25CollectiveMainloopFwdSm80ILi8ELi1ELb0EN4cute5tupleIJNS5_1CILi128EEENS7_ILi32EEENS7_ILi256EEEEEELi256ENS_6half_tEfNS_4arch4Sm80ELb0ELb0ELb1ELb1ELb1ELb1ELb1ELb1EEENS1_21CollectiveEpilogueFwdINS6_IJS8_SA_S9_EEENS6_IJNS7_ILi1EEESI_SI_EEESC_SE_Li256ELb1ELb1ELb1ELb0EEENS1_36VarlenDynamicPersistentTileSchedulerILi128ELi32ELi256ELi256ELb1ELb1ELb0ELb0ELb1ELb1EEEEEEEEEvNT_6ParamsE,"ax",@progbits
	.align	128
.text._ZN7cutlass13device_kernelIN5flash19enable_sm80_to_sm89INS1_16FlashAttnFwdSm80INS1_25CollectiveMainloopFwdSm80ILi8ELi1ELb0EN4cute5tupleIJNS5_1CILi128EEENS7_ILi32EEENS7_ILi256EEEEEELi256ENS_6half_tEfNS_4arch4Sm80ELb0ELb0ELb1ELb1ELb1ELb1ELb1ELb1EEENS1_21CollectiveEpilogueFwdINS6_IJS8_SA_S9_EEENS6_IJNS7_ILi1EEESI_SI_EEESC_SE_Li256ELb1ELb1ELb1ELb0EEENS1_36VarlenDynamicPersistentTileSchedulerILi128ELi32ELi256ELi256ELb1ELb1ELb0ELb0ELb1ELb1EEEEEEEEEvNT_6ParamsE:
        .type           _ZN7cutlass13device_kernelIN5flash19enable_sm80_to_sm89INS1_16FlashAttnFwdSm80INS1_25CollectiveMainloopFwdSm80ILi8ELi1ELb0EN4cute5tupleIJNS5_1CILi128EEENS7_ILi32EEENS7_ILi256EEEEEELi256ENS_6half_tEfNS_4arch4Sm80ELb0ELb0ELb1ELb1ELb1ELb1ELb1ELb1EEENS1_21CollectiveEpilogueFwdINS6_IJS8_SA_S9_EEENS6_IJNS7_ILi1EEESI_SI_EEESC_SE_Li256ELb1ELb1ELb1ELb0EEENS1_36VarlenDynamicPersistentTileSchedulerILi128ELi32ELi256ELi256ELb1ELb1ELb0ELb0ELb1ELb1EEEEEEEEEvNT_6ParamsE,@function
        .size           _ZN7cutlass13device_kernelIN5flash19enable_sm80_to_sm89INS1_16FlashAttnFwdSm80INS1_25CollectiveMainloopFwdSm80ILi8ELi1ELb0EN4cute5tupleIJNS5_1CILi128EEENS7_ILi32EEENS7_ILi256EEEEEELi256ENS_6half_tEfNS_4arch4Sm80ELb0ELb0ELb1ELb1ELb1ELb1ELb1ELb1EEENS1_21CollectiveEpilogueFwdINS6_IJS8_SA_S9_EEENS6_IJNS7_ILi1EEESI_SI_EEESC_SE_Li256ELb1ELb1ELb1ELb0EEENS1_36VarlenDynamicPersistentTileSchedulerILi128ELi32ELi256ELi256ELb1ELb1ELb0ELb0ELb1ELb1EEEEEEEEEvNT_6ParamsE,(.L_x_20 - _ZN7cutlass13device_kernelIN5flash19enable_sm80_to_sm89INS1_16FlashAttnFwdSm80INS1_25CollectiveMainloopFwdSm80ILi8ELi1ELb0EN4cute5tupleIJNS5_1CILi128EEENS7_ILi32EEENS7_ILi256EEEEEELi256ENS_6half_tEfNS_4arch4Sm80ELb0ELb0ELb1ELb1ELb1ELb1ELb1ELb1EEENS1_21CollectiveEpilogueFwdINS6_IJS8_SA_S9_EEENS6_IJNS7_ILi1EEESI_SI_EEESC_SE_Li256ELb1ELb1ELb1ELb0EEENS1_36VarlenDynamicPersistentTileSchedulerILi128ELi32ELi256ELi256ELb1ELb1ELb0ELb0ELb1ELb1EEEEEEEEEvNT_6ParamsE)
        .other          _ZN7cutlass13device_kernelIN5flash19enable_sm80_to_sm89INS1_16FlashAttnFwdSm80INS1_25CollectiveMainloopFwdSm80ILi8ELi1ELb0EN4cute5tupleIJNS5_1CILi128EEENS7_ILi32EEENS7_ILi256EEEEEELi256ENS_6half_tEfNS_4arch4Sm80ELb0ELb0ELb1ELb1ELb1ELb1ELb1ELb1EEENS1_21CollectiveEpilogueFwdINS6_IJS8_SA_S9_EEENS6_IJNS7_ILi1EEESI_SI_EEESC_SE_Li256ELb1ELb1ELb1ELb0EEENS1_36VarlenDynamicPersistentTileSchedulerILi128ELi32ELi256ELi256ELb1ELb1ELb0ELb0ELb1ELb1EEEEEEEEEvNT_6ParamsE,@"STO_CUDA_ENTRY STV_DEFAULT"
_ZN7cutlass13device_kernelIN5flash19enable_sm80_to_sm89INS1_16FlashAttnFwdSm80INS1_25CollectiveMainloopFwdSm80ILi8ELi1ELb0EN4cute5tupleIJNS5_1CILi128EEENS7_ILi32EEENS7_ILi256EEEEEELi256ENS_6half_tEfNS_4arch4Sm80ELb0ELb0ELb1ELb1ELb1ELb1ELb1ELb1EEENS1_21CollectiveEpilogueFwdINS6_IJS8_SA_S9_EEENS6_IJNS7_ILi1EEESI_SI_EEESC_SE_Li256ELb1ELb1ELb1ELb0EEENS1_36VarlenDynamicPersistentTileSchedulerILi128ELi32ELi256ELi256ELb1ELb1ELb0ELb0ELb1ELb1EEEEEEEEEvNT_6ParamsE:
[----:B------:R-:W-:Y:S01]  /*0000*/  LDC R1, c[0x0][0x28] ;  /* 0x00000a00ff017b82 */ /* 0x000fe20000000800 */
[----:B------:R-:W-:Y:S05]  /*0010*/  EXIT ;  /* 0x000000000000794d */ /* 0x000fea0003800000 */
.L_x_2:
        /* <DEDUP_REMOVED lines=14> */
.L_x_20:


//--------------------- .text._ZN7cutlass13device_kernelIN5flash19enable_sm80_to_sm89INS1_16FlashAttnFwdSm80INS1_25CollectiveMainloopFwdSm80ILi8ELi1ELb1EN4cute5tupleIJNS5_1CILi128EEENS7_ILi48EEENS7_ILi256EEEEEELi256ENS_6half_tEfNS_4arch4Sm80ELb0ELb1ELb1ELb0ELb1ELb0ELb1ELb1EEENS1_21CollectiveEpilogueFwdINS6_IJS8_SA_S9_EEENS6_IJNS7_ILi1EEESI_SI_EEESC_SE_Li256ELb0ELb1ELb1ELb0EEENS1_19SingleTileSchedulerILb0ELb1ELb1ELi128EEEEEEEEEvNT_6ParamsE --------------------------
	.section	.text._ZN7cutlass13device_kernelIN5flash19enable_sm80_to_sm89INS1_16FlashAttnFwdSm80INS1_25CollectiveMainloopFwdSm80ILi8ELi1ELb1EN4cute5tupleIJNS5_1CILi128EEENS7_ILi48EEENS7_ILi256EEEEEELi256ENS_6half_tEfNS_4arch4Sm80ELb0ELb1ELb1ELb0ELb1ELb0ELb1ELb1EEENS1_21CollectiveEpilogueFwdINS6_IJS8_SA_S9_EEENS6_IJNS7_ILi1EEESI_SI_EEESC_SE_Li256ELb0ELb1ELb1ELb0EEENS1_19SingleTileSchedulerILb0ELb1ELb1ELi128EEEEEEEEEvNT_6ParamsE,"ax",@progbits
	.align	128
.text._ZN7cutlass13device_kernelIN5flash19enable_sm80_to_sm89INS1_16FlashAttnFwdSm80INS1_25CollectiveMainloopFwdSm80ILi8ELi1ELb1EN4cute5tupleIJNS5_1CILi128EEENS7_ILi48EEENS7_ILi256EEEEEELi256ENS_6half_tEfNS_4arch4Sm80ELb0ELb1ELb1ELb0ELb1ELb0ELb1ELb1EEENS1_21CollectiveEpilogueFwdINS6_IJS8_SA_S9_EEENS6_IJNS7_ILi1EEESI_SI_EEESC_SE_Li256ELb0ELb1ELb1ELb0EEENS1_19SingleTileSchedulerILb0ELb1ELb1ELi128EEEEEEEEEvNT_6ParamsE:
        .type           _ZN7cutlass13device_kernelIN5flash19enable_sm80_to_sm89INS1_16FlashAttnFwdSm80INS1_25CollectiveMainloopFwdSm80ILi8ELi1ELb1EN4cute5tupleIJNS5_1CILi128EEENS7_ILi48EEENS7_ILi256EEEEEELi256ENS_6half_tEfNS_4arch4Sm80ELb0ELb1ELb1ELb0ELb1ELb0ELb1ELb1EEENS1_21CollectiveEpilogueFwdINS6_IJS8_SA_S9_EEENS6_IJNS7_ILi1EEESI_SI_EEESC_SE_Li256ELb0ELb1ELb1ELb0EEENS1_19SingleTileSchedulerILb0ELb1ELb1ELi128EEEEEEEEEvNT_6ParamsE,@function
        .size           _ZN7cutlass13device_kernelIN5flash19enable_sm80_to_sm89INS1_16FlashAttnFwdSm80INS1_25CollectiveMainloopFwdSm80ILi8ELi1ELb1EN4cute5tupleIJNS5_1CILi128EEENS7_ILi48EEENS7_ILi256EEEEEELi256ENS_6half_tEfNS_4arch4Sm80ELb0ELb1ELb1ELb0ELb1ELb0ELb1ELb1EEENS1_21CollectiveEpilogueFwdINS6_IJS8_SA_S9_EEENS6_IJNS7_ILi1EEESI_SI_EEESC_SE_Li256ELb0ELb1ELb1ELb0EEENS1_19SingleTileSchedulerILb0ELb1ELb1ELi128EEEEEEEEEvNT_6ParamsE,(.L_x_21 - _ZN7cutlass13device_kernelIN5flash19enable_sm80_to_sm89INS1_16FlashAttnFwdSm80INS1_25CollectiveMainloopFwdSm80ILi8ELi1ELb1EN4cute5tupleIJNS5_1CILi128EEENS7_ILi48EEENS7_ILi256EEEEEELi256ENS_6half_tEfNS_4arch4Sm80ELb0ELb1ELb1ELb0ELb1ELb0ELb1ELb1EEENS1_21CollectiveEpilogueFwdINS6_IJS8_SA_S9_EEENS6_IJNS7_ILi1EEESI_SI_EEESC_SE_Li256ELb0ELb1ELb1ELb0EEENS1_19SingleTileSchedulerILb0ELb1ELb1ELi128EEEEEEEEEvNT_6ParamsE)
        .other          _ZN7cutlass13device_kernelIN5flash19enable_sm80_to_sm89INS1_16FlashAttnFwdSm80INS1_25CollectiveMainloopFwdSm80ILi8ELi1ELb1EN4cute5tupleIJNS5_1CILi128EEENS7_ILi48EEENS7_ILi256EEEEEELi256ENS_6half_tEfNS_4arch4Sm80ELb0ELb1ELb1ELb0ELb1ELb0ELb1ELb1EEENS1_21CollectiveEpilogueFwdINS6_IJS8_SA_S9_EEENS6_IJNS7_ILi1EEESI_SI_EEESC_SE_Li256ELb0ELb1ELb1ELb0EEENS1_19SingleTileSchedulerILb0ELb1ELb1ELi128EEEEEEEEEvNT_6ParamsE,@"STO_CUDA_ENTRY STV_DEFAULT"
_ZN7cutlass13device_kernelIN5flash19enable_sm80_to_sm89INS1_16FlashAttnFwdSm80INS1_25CollectiveMainloopFwdSm80ILi8ELi1ELb1EN4cute5tupleIJNS5_1CILi128EEENS7_ILi48EEENS7_ILi256EEEEEELi256ENS_6half_tEfNS_4arch4Sm80ELb0ELb1ELb1ELb0ELb1ELb0ELb1ELb1EEENS1_21CollectiveEpilogueFwdINS6_IJS8_SA_S9_EEENS6_IJNS7_ILi1EEESI_SI_EEESC_SE_Li256ELb0ELb1ELb1ELb0EEENS1_19SingleTileSchedulerILb0ELb1ELb1ELi128EEEEEEEEEvNT_6ParamsE:
[----:B------:R-:W-:Y:S01]  /*0000*/  LDC R1, c[0x0][0x28] ;  /* 0x00000a00ff017b82 */ /* 0x000fe20000000800 */
[----:B------:R-:W-:Y:S05]  /*0010*/  EXIT ;  /* 0x000000000000794d */ /* 0x000fea0003800000 */
.L_x_3:
        /* <DEDUP_REMOVED lines=14> */
.L_x_21:


//--------------------- .text._ZN7cutlass13device_kernelIN5flash19enable_sm80_to_sm89INS1_16FlashAttnFwdSm80INS1_25CollectiveMainloopFwdSm80ILi8ELi1ELb1EN4cute5tupleIJNS5_1CILi128EEENS7_ILi48EEENS7_ILi256EEEEEELi256ENS_6half_tEfNS_4arch4Sm80ELb0ELb1ELb1ELb1ELb1ELb0ELb1ELb1EEENS1_21CollectiveEpilogueFwdINS6_IJS8_SA_S9_EEENS6_IJNS7_ILi1EEESI_SI_EEESC_SE_Li256ELb1ELb1ELb1ELb0EEENS1_36VarlenDynamicPersistentTileSchedulerILi128ELi48ELi256ELi256ELb1ELb1ELb0ELb1ELb0ELb1EEEEEEEEEvNT_6ParamsE --------------------------
	.section	.text._ZN7cutlass13device_kernelIN5flash19enable_sm80_to_sm89INS1_16FlashAttnFwdSm80INS1_25CollectiveMainloopFwdSm80ILi8ELi1ELb1EN4cute5tupleIJNS5_1CILi128EEENS7_ILi48EEENS7_ILi256EEEEEELi256ENS_6half_tEfNS_4arch4Sm80ELb0ELb1ELb1ELb1ELb1ELb0ELb1ELb1EEENS1_21CollectiveEpilogueFwdINS6_IJS8_SA_S9_EEENS6_IJNS7_ILi1EEESI_SI_EEESC_SE_Li256ELb1ELb1ELb1ELb0EEENS1_36VarlenDynamicPersistentTileSchedulerILi128ELi48ELi256ELi256ELb1ELb1ELb0ELb1ELb0ELb1EEEEEEEEEvNT_6ParamsE,"ax",@progbits
	.align	128
.text._ZN7cutlass13device_kernelIN5flash19enable_sm80_to_sm89INS1_16FlashAttnFwdSm80INS1_25CollectiveMainloopFwdSm80ILi8ELi1ELb1EN4cute5tupleIJNS5_1CILi128EEENS7_ILi48EEENS7_ILi256EEEEEELi256ENS_6half_tEfNS_4arch4Sm80ELb0ELb1ELb1ELb1ELb1ELb0ELb1ELb1EEENS1_21CollectiveEpilogueFwdINS6_IJS8_SA_S9_EEENS6_IJNS7_ILi1EEESI_SI_EEESC_SE_Li256ELb1ELb1ELb1ELb0EEENS1_36VarlenDynamicPersistentTileSchedulerILi128ELi48ELi256ELi256ELb1ELb1ELb0ELb1ELb0ELb1EEEEEEEEEvNT_6ParamsE:
        .type           _ZN7cutlass13device_kernelIN5flash19enable_sm80_to_sm89INS1_16FlashAttnFwdSm80INS1_25CollectiveMainloopFwdSm80ILi8ELi1ELb1EN4cute5tupleIJNS5_1CILi128EEENS7_ILi48EEENS7_ILi256EEEEEELi256ENS_6half_tEfNS_4arch4Sm80ELb0ELb1ELb1ELb1ELb1ELb0ELb1ELb1EEENS1_21CollectiveEpilogueFwdINS6_IJS8_SA_S9_EEENS6_IJNS7_ILi1EEESI_SI_EEESC_SE_Li256ELb1ELb1ELb1ELb0EEENS1_36VarlenDynamicPersistentTileSchedulerILi128ELi48ELi256ELi256ELb1ELb1ELb0ELb1ELb0ELb1EEEEEEEEEvNT_6ParamsE,@function
        .size           _ZN7cutlass13device_kernelIN5flash19enable_sm80_to_sm89INS1_16FlashAttnFwdSm80INS1_25CollectiveMainloopFwdSm80ILi8ELi1ELb1EN4cute5tupleIJNS5_1CILi128EEENS7_ILi48EEENS7_ILi256EEEEEELi256ENS_6half_tEfNS_4arch4Sm80ELb0ELb1ELb1ELb1ELb1ELb0ELb1ELb1EEENS1_21CollectiveEpilogueFwdINS6_IJS8_SA_S9_EEENS6_IJNS7_ILi1EEESI_SI_EEESC_SE_Li256ELb1ELb1ELb1ELb0EEENS1_36VarlenDynamicPersistentTileSchedulerILi128ELi48ELi256ELi256ELb1ELb1ELb0ELb1ELb0ELb1EEEEEEEEEvNT_6ParamsE,(.L_x_22 - _ZN7cutlass13device_kernelIN5flash19enable_sm80_to_sm89INS1_16FlashAttnFwdSm80INS1_25CollectiveMainloopFwdSm80ILi8ELi1ELb1EN4cute5tupleIJNS5_1CILi128EEENS7_ILi48EEENS7_ILi256EEEEEELi256ENS_6half_tEfNS_4arch4Sm80ELb0ELb1ELb1ELb1ELb1ELb0ELb1ELb1EEENS1_21CollectiveEpilogueFwdINS6_IJS8_SA_S9_EEENS6_IJNS7_ILi1EEESI_SI_EEESC_SE_Li256ELb1ELb1ELb1ELb0EEENS1_36VarlenDynamicPersistentTileSchedulerILi128ELi48ELi256ELi256ELb1ELb1ELb0ELb1ELb0ELb1EEEEEEEEEvNT_6ParamsE)
        .other          _ZN7cutlass13device_kernelIN5flash19enable_sm80_to_sm89INS1_16FlashAttnFwdSm80INS1_25CollectiveMainloopFwdSm80ILi8ELi1ELb1EN4cute5tupleIJNS5_1CILi128EEENS7_ILi48EEENS7_ILi256EEEEEELi256ENS_6half_tEfNS_4arch4Sm80ELb0ELb1ELb1ELb1ELb1ELb0ELb1ELb1EEENS1_21CollectiveEpilogueFwdINS6_IJS8_SA_S9_EEENS6_IJNS7_ILi1EEESI_SI_EEESC_SE_Li256ELb1ELb1ELb1ELb0EEENS1_36VarlenDynamicPersistentTileSchedulerILi128ELi48ELi256ELi256ELb1ELb1ELb0ELb1ELb0ELb1EEEEEEEEEvNT_6ParamsE,@"STO_CUDA_ENTRY STV_DEFAULT"
_ZN7cutlass13device_kernelIN5flash19enable_sm80_to_sm89INS1_16FlashAttnFwdSm80INS1_25CollectiveMainloopFwdSm80ILi8ELi1ELb1EN4cute5tupleIJNS5_1CILi128EEENS7_ILi48EEENS7_ILi256EEEEEELi256ENS_6half_tEfNS_4arch4Sm80ELb0ELb1ELb1ELb1ELb1ELb0ELb1ELb1EEENS1_21CollectiveEpilogueFwdINS6_IJS8_SA_S9_EEENS6_IJNS7_ILi1EEESI_SI_EEESC_SE_Li256ELb1ELb1ELb1ELb0EEENS1_36VarlenDynamicPersistentTileSchedulerILi128ELi48ELi256ELi256ELb1ELb1ELb0ELb1ELb0ELb1EEEEEEEEEvNT_6ParamsE:
[----:B------:R-:W-:Y:S01]  /*0000*/  LDC R1, c[0x0][0x28] ;  /* 0x00000a00ff017b82 */ /* 0x000fe20000000800 */
[----:B------:R-:W-:Y:S05]  /*0010*/  EXIT ;  /* 0x000000000000794d */ /* 0x000fea0003800000 */
.L_x_4:
        /* <DEDUP_REMOVED lines=14> */
.L_x_22:


//--------------------- .text._ZN7cutlass13device_kernelIN5flash19enable_sm80_to_sm89INS1_16FlashAttnFwdSm80INS1_25CollectiveMainloopFwdSm80ILi8ELi1ELb0EN4cute5tupleIJNS5_1CILi128EEENS7_ILi32EEENS7_ILi256EEEEEELi256ENS_6half_tEfNS_4arch4Sm80ELb0ELb1ELb1ELb1ELb1ELb1ELb1ELb1EEENS1_21CollectiveEpilogueFwdINS6_IJS8_SA_S9_EEENS6_IJNS7_ILi1EEESI_SI_EEESC_SE_Li256ELb1ELb1ELb1ELb0EEENS1_36VarlenDynamicPersistentTileSchedulerILi128ELi32ELi256ELi256ELb1ELb1ELb0ELb1ELb0ELb1EEEEEEEEEvNT_6ParamsE --------------------------
	.section	.text._ZN7cutlass13device_kernelIN5flash19enable_sm80_to_sm89INS1_16FlashAttnFwdSm80INS1_25CollectiveMainloopFwdSm80ILi8ELi1ELb0EN4cute5tupleIJNS5_1CILi128EEENS7_ILi32EEENS7_ILi256EEEEEELi256ENS_6half_tEfNS_4arch4Sm80ELb0ELb1ELb1ELb1ELb1ELb1ELb1ELb1EEENS1_21CollectiveEpilogueFwdINS6_IJS8_SA_S9_EEENS6_IJNS7_ILi1EEESI_SI_EEESC_SE_Li256ELb1ELb1ELb1ELb0EEENS1_36VarlenDynamicPersistentTileSchedulerILi128ELi32ELi256ELi256ELb1ELb1ELb0ELb1ELb0ELb1EEEEEEEEEvNT_6ParamsE,"ax",@progbits
	.align	128
.text._ZN7cutlass13device_kernelIN5flash19enable_sm80_to_sm89INS1_16FlashAttnFwdSm80INS1_25CollectiveMainloopFwdSm80ILi8ELi1ELb0EN4cute5tupleIJNS5_1CILi128EEENS7_ILi32EEENS7_ILi256EEEEEELi256ENS_6half_tEfNS_4arch4Sm80ELb0ELb1ELb1ELb1ELb1ELb1ELb1ELb1EEENS1_21CollectiveEpilogueFwdINS6_IJS8_SA_S9_EEENS6_IJNS7_ILi1EEESI_SI_EEESC_SE_Li256ELb1ELb1ELb1ELb0EEENS1_36VarlenDynamicPersistentTileSchedulerILi128ELi32ELi256ELi256ELb1ELb1ELb0ELb1ELb0ELb1EEEEEEEEEvNT_6ParamsE:
        .type           _ZN7cutlass13device_kernelIN5flash19enable_sm80_to_sm89INS1_16FlashAttnFwdSm80INS1_25CollectiveMainloopFwdSm80ILi8ELi1ELb0EN4cute5tupleIJNS5_1CILi128EEENS7_ILi32EEENS7_ILi256EEEEEELi256ENS_6half_tEfNS_4arch4Sm80ELb0ELb1ELb1ELb1ELb1ELb1ELb1ELb1EEENS1_21CollectiveEpilogueFwdINS6_IJS8_SA_S9_EEENS6_IJNS7_ILi1EEESI_SI_EEESC_SE_Li256ELb1ELb1ELb1ELb0EEENS1_36VarlenDynamicPersistentTileSchedulerILi128ELi32ELi256ELi256ELb1ELb1ELb0ELb1ELb0ELb1EEEEEEEEEvNT_6ParamsE,@function
        .size           _ZN7cutlass13device_kernelIN5flash19enable_sm80_to_sm89INS1_16FlashAttnFwdSm80INS1_25CollectiveMainloopFwdSm80ILi8ELi1ELb0EN4cute5tupleIJNS5_1CILi128EEENS7_ILi32EEENS7_ILi256EEEEEELi256ENS_6half_tEfNS_4arch4Sm80ELb0ELb1ELb1ELb1ELb1ELb1ELb1ELb1EEENS1_21CollectiveEpilogueFwdINS6_IJS8_SA_S9_EEENS6_IJNS7_ILi1EEESI_SI_EEESC_SE_Li256ELb1ELb1ELb1ELb0EEENS1_36VarlenDynamicPersistentTileSchedulerILi128ELi32ELi256ELi256ELb1ELb1ELb0ELb1ELb0ELb1EEEEEEEEEvNT_6ParamsE,(.L_x_23 - _ZN7cutlass13device_kernelIN5flash19enable_sm80_to_sm89INS1_16FlashAttnFwdSm80INS1_25CollectiveMainloopFwdSm80ILi8ELi1ELb0EN4cute5tupleIJNS5_1CILi128EEENS7_ILi32EEENS7_ILi256EEEEEELi256ENS_6half_tEfNS_4arch4Sm80ELb0ELb1ELb1ELb1ELb1ELb1ELb1ELb1EEENS1_21CollectiveEpilogueFwdINS6_IJS8_SA_S9_EEENS6_IJNS7_ILi1EEESI_SI_EEESC_SE_Li256ELb1ELb1ELb1ELb0EEENS1_36VarlenDynamicPersistentTileSchedulerILi128ELi32ELi256ELi256ELb1ELb1ELb0ELb1ELb0ELb1EEEEEEEEEvNT_6ParamsE)
        .other          _ZN7cutlass13device_kernelIN5flash19enable_sm80_to_sm89INS1_16FlashAttnFwdSm80INS1_25CollectiveMainloopFwdSm80ILi8ELi1ELb0EN4cute5tupleIJNS5_1CILi128EEENS7_ILi32EEENS7_ILi256EEEEEELi256ENS_6half_tEfNS_4arch4Sm80ELb0ELb1ELb1ELb1ELb1ELb1ELb1ELb1EEENS1_21CollectiveEpilogueFwdINS6_IJS8_SA_S9_EEENS6_IJNS7_ILi1EEESI_SI_EEESC_SE_Li256ELb1ELb1ELb1ELb0EEENS1_36VarlenDynamicPersistentTileSchedulerILi128ELi32ELi256ELi256ELb1ELb1ELb0ELb1ELb0ELb1EEEEEEEEEvNT_6ParamsE,@"STO_CUDA_ENTRY STV_DEFAULT"
_ZN7cutlass13device_kernelIN5flash19enable_sm80_to_sm89INS1_16FlashAttnFwdSm80INS1_25CollectiveMainloopFwdSm80ILi8ELi1ELb0EN4cute5tupleIJNS5_1CILi128EEENS7_ILi32EEENS7_ILi256EEEEEELi256ENS_6half_tEfNS_4arch4Sm80ELb0ELb1ELb1ELb1ELb1ELb1ELb1ELb1EEENS1_21CollectiveEpilogueFwdINS6_IJS8_SA_S9_EEENS6_IJNS7_ILi1EEESI_SI_EEESC_SE_Li256ELb1ELb1ELb1ELb0EEENS1_36VarlenDynamicPersistentTileSchedulerILi128ELi32ELi256ELi256ELb1ELb1ELb0ELb1ELb0ELb1EEEEEEEEEvNT_6ParamsE:
[----:B------:R-:W-:Y:S01]  /*0000*/  LDC R1, c[0x0][0x28] ;  /* 0x00000a00ff017b82 */ /* 0x000fe20000000800 */
[----:B------:R-:W-:Y:S05]  /*0010*/  EXIT ;  /* 0x000000000000794d */ /* 0x000fea0003800000 */
.L_x_5:
        /* <DEDUP_REMOVED lines=14> */
.L_x_23:


//--------------------- .text._ZN7cutlass13device_kernelIN5flash19enable_sm80_to_sm89INS1_16FlashAttnFwdSm80INS1_25CollectiveMainloopFwdSm80ILi8ELi1ELb1EN4cute5tupleIJNS5_1CILi128EEENS7_ILi64EEENS7_ILi256EEEEEELi256ENS_6half_tEfNS_4arch4Sm80ELb1ELb0ELb1ELb0ELb1ELb0ELb1ELb1EEENS1_21CollectiveEpilogueFwdINS6_IJS8_SA_S9_EEENS6_IJNS7_ILi1EEESI_SI_EEESC_SE_Li256ELb0ELb1ELb1ELb0EEENS1_30DynamicPersistentTileSchedulerILi256ELi256ELb1ELb1ELb0EEEEEEEEEvNT_6ParamsE --------------------------
	.section	.text._ZN7cutlass13device_kernelIN5flash19enable_sm80_to_sm89INS1_16FlashAttnFwdSm80INS1_25CollectiveMainloopFwdSm80ILi8ELi1ELb1EN4cute5tupleIJNS5_1CILi128EEENS7_ILi64EEENS7_ILi256EEEEEELi256ENS_6half_tEfNS_4arch4Sm80ELb1ELb0ELb1ELb0ELb1ELb0ELb1ELb1EEENS1_21CollectiveEpilogueFwdINS6_IJS8_SA_S9_EEENS6_IJNS7_ILi1EEESI_SI_EEESC_SE_Li256ELb0ELb1ELb1ELb0EEENS1_30DynamicPersistentTileSchedulerILi256ELi256ELb1ELb1ELb0EEEEEEEEEvNT_6ParamsE,"ax",@progbits
	.align	128
.text._ZN7cutlass13device_kernelIN5flash19enable_sm80_to_sm89INS1_16FlashAttnFwdSm80INS1_25CollectiveMainloopFwdSm80ILi8ELi1ELb1EN4cute5tupleIJNS5_1CILi128EEENS7_ILi64EEENS7_ILi256EEEEEELi256ENS_6half_tEfNS_4arch4Sm80ELb1ELb0ELb1ELb0ELb1ELb0ELb1ELb1EEENS1_21CollectiveEpilogueFwdINS6_IJS8_SA_S9_EEENS6_IJNS7_ILi1EEESI_SI_EEESC_SE_Li256ELb0ELb1ELb1ELb0EEENS1_30DynamicPersistentTileSchedulerILi256ELi256ELb1ELb1ELb0EEEEEEEEEvNT_6ParamsE:
        .type           _ZN7cutlass13device_kernelIN5flash19enable_sm80_to_sm89INS1_16FlashAttnFwdSm80INS1_25CollectiveMainloopFwdSm80ILi8ELi1ELb1EN4cute5tupleIJNS5_1CILi128EEENS7_ILi64EEENS7_ILi256EEEEEELi256ENS_6half_tEfNS_4arch4Sm80ELb1ELb0ELb1ELb0ELb1ELb0ELb1ELb1EEENS1_21CollectiveEpilogueFwdINS6_IJS8_SA_S9_EEENS6_IJNS7_ILi1EEESI_SI_EEESC_SE_Li256ELb0ELb1ELb1ELb0EEENS1_30DynamicPersistentTileSchedulerILi256ELi256ELb1ELb1ELb0EEEEEEEEEvNT_6ParamsE,@function
        .size           _ZN7cutlass13device_kernelIN5flash19enable_sm80_to_sm89INS1_16FlashAttnFwdSm80INS1_25CollectiveMainloopFwdSm80ILi8ELi1ELb1EN4cute5tupleIJNS5_1CILi128EEENS7_ILi64EEENS7_ILi256EEEEEELi256ENS_6half_tEfNS_4arch4Sm80ELb1ELb0ELb1ELb0ELb1ELb0ELb1ELb1EEENS1_21CollectiveEpilogueFwdINS6_IJS8_SA_S9_EEENS6_IJNS7_ILi1EEESI_SI_EEESC_SE_Li256ELb0ELb1ELb1ELb0EEENS1_30DynamicPersistentTileSchedulerILi256ELi256ELb1ELb1ELb0EEEEEEEEEvNT_6ParamsE,(.L_x_24 - _ZN7cutlass13device_kernelIN5flash19enable_sm80_to_sm89INS1_16FlashAttnFwdSm80INS1_25CollectiveMainloopFwdSm80ILi8ELi1ELb1EN4cute5tupleIJNS5_1CILi128EEENS7_ILi64EEENS7_ILi256EEEEEELi256ENS_6half_tEfNS_4arch4Sm80ELb1ELb0ELb1ELb0ELb1ELb0ELb1ELb1EEENS1_21CollectiveEpilogueFwdINS6_IJS8_SA_S9_EEENS6_IJNS7_ILi1EEESI_SI_EEESC_SE_Li256ELb0ELb1ELb1ELb0EEENS1_30DynamicPersistentTileSchedulerILi256ELi256ELb1ELb1ELb0EEEEEEEEEvNT_6ParamsE)
        .other          _ZN7cutlass13device_kernelIN5flash19enable_sm80_to_sm89INS1_16FlashAttnFwdSm80INS1_25CollectiveMainloopFwdSm80ILi8ELi1ELb1EN4cute5tupleIJNS5_1CILi128EEENS7_ILi64EEENS7_ILi256EEEEEELi256ENS_6half_tEfNS_4arch4Sm80ELb1ELb0ELb1ELb0ELb1ELb0ELb1ELb1EEENS1_21CollectiveEpilogueFwdINS6_IJS8_SA_S9_EEENS6_IJNS7_ILi1EEESI_SI_EEESC_SE_Li256ELb0ELb1ELb1ELb0EEENS1_30DynamicPersistentTileSchedulerILi256ELi256ELb1ELb1ELb0EEEEEEEEEvNT_6ParamsE,@"STO_CUDA_ENTRY STV_DEFAULT"
_ZN7cutlass13device_kernelIN5flash19enable_sm80_to_sm89INS1_16FlashAttnFwdSm80INS1_25CollectiveMainloopFwdSm80ILi8ELi1ELb1EN4cute5tupleIJNS5_1CILi128EEENS7_ILi64EEENS7_ILi256EEEEEELi256ENS_6half_tEfNS_4arch4Sm80ELb1ELb0ELb1ELb0ELb1ELb0ELb1ELb1EEENS1_21CollectiveEpilogueFwdINS6_IJS8_SA_S9_EEENS6_IJNS7_ILi1EEESI_SI_EEESC_SE_Li256ELb0ELb1ELb1ELb0EEENS1_30DynamicPersistentTileSchedulerILi256ELi256ELb1ELb1ELb0EEEEEEEEEvNT_6ParamsE:
[----:B------:R-:W-:Y:S01]  /*0000*/  LDC R1, c[0x0][0x28] ;  /* 0x00000a00ff017b82 */ /* 0x000fe20000000800 */
[----:B------:R-:W-:Y:S05]  /*0010*/  EXIT ;  /* 0x000000000000794d */ /* 0x000fea0003800000 */
.L_x_6:
        /* <DEDUP_REMOVED lines=14> */
.L_x_24:


//--------------------- .text._ZN7cutlass13device_kernelIN5flash19enable_sm80_to_sm89INS1_16FlashAttnFwdSm80INS1_25CollectiveMainloopFwdSm80ILi8ELi1ELb1EN4cute5tupleIJNS5_1CILi128EEENS7_ILi48EEENS7_ILi256EEEEEELi256ENS_6half_tEfNS_4arch4Sm80ELb1ELb0ELb1ELb1ELb1ELb0ELb1ELb1EEENS1_21CollectiveEpilogueFwdINS6_IJS8_SA_S9_EEENS6_IJNS7_ILi1EEESI_SI_EEESC_SE_Li256ELb1ELb1ELb1ELb0EEENS1_36VarlenDynamicPersistentTileSchedulerILi128ELi48ELi256ELi256ELb1ELb1ELb0ELb1ELb1ELb1EEEEEEEEEvNT_6ParamsE --------------------------
	.section	.text._ZN7cutlass13device_kernelIN5flash19enable_sm80_to_sm89INS1_16FlashAttnFwdSm80INS1_25CollectiveMainloopFwdSm80ILi8ELi1ELb1EN4cute5tupleIJNS5_1CILi128EEENS7_ILi48EEENS7_ILi256EEEEEELi256ENS_6half_tEfNS_4arch4Sm80ELb1ELb0ELb1ELb1ELb1ELb0ELb1ELb1EEENS1_21CollectiveEpilogueFwdINS6_IJS8_SA_S9_EEENS6_IJNS7_ILi1EEESI_SI_EEESC_SE_Li256ELb1ELb1ELb1ELb0EEENS1_36VarlenDynamicPersistentTileSchedulerILi128ELi48ELi256ELi256ELb1ELb1ELb0ELb1ELb1ELb1EEEEEEEEEvNT_6ParamsE,"ax",@progbits
	.align	128
.text._ZN7cutlass13device_kernelIN5flash19enable_sm80_to_sm89INS1_16FlashAttnFwdSm80INS1_25CollectiveMainloopFwdSm80ILi8ELi1ELb1EN4cute5tupleIJNS5_1CILi128EEENS7_ILi48EEENS7_ILi256EEEEEELi256ENS_6half_tEfNS_4arch4Sm80ELb1ELb0ELb1ELb1ELb1ELb0ELb1ELb1EEENS1_21CollectiveEpilogueFwdINS6_IJS8_SA_S9_EEENS6_IJNS7_ILi1EEESI_SI_EEESC_SE_Li256ELb1ELb1ELb1ELb0EEENS1_36VarlenDynamicPersistentTileSchedulerILi128ELi48ELi256ELi256ELb1ELb1ELb0ELb1ELb1ELb1EEEEEEEEEvNT_6ParamsE:
        .type           _ZN7cutlass13device_kernelIN5flash19enable_sm80_to_sm89INS1_16FlashAttnFwdSm80INS1_25CollectiveMainloopFwdSm80ILi8ELi1ELb1EN4cute5tupleIJNS5_1CILi128EEENS7_ILi48EEENS7_ILi256EEEEEELi256ENS_6half_tEfNS_4arch4Sm80ELb1ELb0ELb1ELb1ELb1ELb0ELb1ELb1EEENS1_21CollectiveEpilogueFwdINS6_IJS8_SA_S9_EEENS6_IJNS7_ILi1EEESI_SI_EEESC_SE_Li256ELb1ELb1ELb1ELb0EEENS1_36VarlenDynamicPersistentTileSchedulerILi128ELi48ELi256ELi256ELb1ELb1ELb0ELb1ELb1ELb1EEEEEEEEEvNT_6ParamsE,@function
        .size           _ZN7cutlass13device_kernelIN5flash19enable_sm80_to_sm89INS1_16FlashAttnFwdSm80INS1_25CollectiveMainloopFwdSm80ILi8ELi1ELb1EN4cute5tupleIJNS5_1CILi128EEENS7_ILi48EEENS7_ILi256EEEEEELi256ENS_6half_tEfNS_4arch4Sm80ELb1ELb0ELb1ELb1ELb1ELb0ELb1ELb1EEENS1_21CollectiveEpilogueFwdINS6_IJS8_SA_S9_EEENS6_IJNS7_ILi1EEESI_SI_EEESC_SE_Li256ELb1ELb1ELb1ELb0EEENS1_36VarlenDynamicPersistentTileSchedulerILi128ELi48ELi256ELi256ELb1ELb1ELb0ELb1ELb1ELb1EEEEEEEEEvNT_6ParamsE,(.L_x_25 - _ZN7cutlass13device_kernelIN5flash19enable_sm80_to_sm89INS1_16FlashAttnFwdSm80INS1_25CollectiveMainloopFwdSm80ILi8ELi1ELb1EN4cute5tupleIJNS5_1CILi128EEENS7_ILi48EEENS7_ILi256EEEEEELi256ENS_6half_tEfNS_4arch4Sm80ELb1ELb0ELb1ELb1ELb1ELb0ELb1ELb1EEENS1_21CollectiveEpilogueFwdINS6_IJS8_SA_S9_EEENS6_IJNS7_ILi1EEESI_SI_EEESC_SE_Li256ELb1ELb1ELb1ELb0EEENS1_36VarlenDynamicPersistentTileSchedulerILi128ELi48ELi256ELi256ELb1ELb1ELb0ELb1ELb1ELb1EEEEEEEEEvNT_6ParamsE)
        .other          _ZN7cutlass13device_kernelIN5flash19enable_sm80_to_sm89INS1_16FlashAttnFwdSm80INS1_25CollectiveMainloopFwdSm80ILi8ELi1ELb1EN4cute5tupleIJNS5_1CILi128EEENS7_ILi48EEENS7_ILi256EEEEEELi256ENS_6half_tEfNS_4arch4Sm80ELb1ELb0ELb1ELb1ELb1ELb0ELb1ELb1EEENS1_21CollectiveEpilogueFwdINS6_IJS8_SA_S9_EEENS6_IJNS7_ILi1EEESI_SI_EEESC_SE_Li256ELb1ELb1ELb1ELb0EEENS1_36VarlenDynamicPersistentTileSchedulerILi128ELi48ELi256ELi256ELb1ELb1ELb0ELb1ELb1ELb1EEEEEEEEEvNT_6ParamsE,@"STO_CUDA_ENTRY STV_DEFAULT"
_ZN7cutlass13device_kernelIN5flash19enable_sm80_to_sm89INS1_16FlashAttnFwdSm80INS1_25CollectiveMainloopFwdSm80ILi8ELi1ELb1EN4cute5tupleIJNS5_1CILi128EEENS7_ILi48EEENS7_ILi256EEEEEELi256ENS_6half_tEfNS_4arch4Sm80ELb1ELb0ELb1ELb1ELb1ELb0ELb1ELb1EEENS1_21CollectiveEpilogueFwdINS6_IJS8_SA_S9_EEENS6_IJNS7_ILi1EEESI_SI_EEESC_SE_Li256ELb1ELb1ELb1ELb0EEENS1_36VarlenDynamicPersistentTileSchedulerILi128ELi48ELi256ELi256ELb1ELb1ELb0ELb1ELb1ELb1EEEEEEEEEvNT_6ParamsE:
[----:B------:R-:W-:Y:S01]  /*0000*/  LDC R1, c[0x0][0x28] ;  /* 0x00000a00ff017b82 */ /* 0x000fe20000000800 */
[----:B------:R-:W-:Y:S05]  /*0010*/  EXIT ;  /* 0x000000000000794d */ /* 0x000fea0003800000 */
.L_x_7:
        /* <DEDUP_REMOVED lines=14> */
.L_x_25:


//--------------------- .text._ZN7cutlass13device_kernelIN5flash19enable_sm80_to_sm89INS1_16FlashAttnFwdSm80INS1_25CollectiveMainloopFwdSm80ILi8ELi1ELb0EN4cute5tupleIJNS5_1CILi128EEENS7_ILi32EEENS7_ILi256EEEEEELi256ENS_6half_tEfNS_4arch4Sm80ELb1ELb0ELb1ELb1ELb1ELb1ELb1ELb1EEENS1_21CollectiveEpilogueFwdINS6_IJS8_SA_S9_EEENS6_IJNS7_ILi1EEESI_SI_EEESC_SE_Li256ELb1ELb1ELb1ELb0EEENS1_36VarlenDynamicPersistentTileSchedulerILi128ELi32ELi256ELi256ELb1ELb1ELb0ELb1ELb1ELb1EEEEEEEEEvNT_6ParamsE --------------------------
	.section	.text._ZN7cutlass13device_kernelIN5flash19enable_sm80_to_sm89INS1_16FlashAttnFwdSm80INS1_25CollectiveMainloopFwdSm80ILi8ELi1ELb0EN4cute5tupleIJNS5_1CILi128EEENS7_ILi32EEENS7_ILi256EEEEEELi256ENS_6half_tEfNS_4arch4Sm80ELb1ELb0ELb1ELb1ELb1ELb1ELb1ELb1EEENS1_21CollectiveEpilogueFwdINS6_IJS8_SA_S9_EEENS6_IJNS7_ILi1EEESI_SI_EEESC_SE_Li256ELb1ELb1ELb1ELb0EEENS1_36VarlenDynamicPersistentTileSchedulerILi128ELi32ELi256ELi256ELb1ELb1ELb0ELb1ELb1ELb1EEEEEEEEEvNT_6ParamsE,"ax",@progbits
	.align	128
.text._ZN7cutlass13device_kernelIN5flash19enable_sm80_to_sm89INS1_16FlashAttnFwdSm80INS1_25CollectiveMainloopFwdSm80ILi8ELi1ELb0EN4cute5tupleIJNS5_1CILi128EEENS7_ILi32EEENS7_ILi256EEEEEELi256ENS_6half_tEfNS_4arch4Sm80ELb1ELb0ELb1ELb1ELb1ELb1ELb1ELb1EEENS1_21CollectiveEpilogueFwdINS6_IJS8_SA_S9_EEENS6_IJNS7_ILi1EEESI_SI_EEESC_SE_Li256ELb1ELb1ELb1ELb0EEENS1_36VarlenDynamicPersistentTileSchedulerILi128ELi32ELi256ELi256ELb1ELb1ELb0ELb1ELb1ELb1EEEEEEEEEvNT_6ParamsE:
        .type           _ZN7cutlass13device_kernelIN5flash19enable_sm80_to_sm89INS1_16FlashAttnFwdSm80INS1_25CollectiveMainloopFwdSm80ILi8ELi1ELb0EN4cute5tupleIJNS5_1CILi128EEENS7_ILi32EEENS7_ILi256EEEEEELi256ENS_6half_tEfNS_4arch4Sm80ELb1ELb0ELb1ELb1ELb1ELb1ELb1ELb1EEENS1_21CollectiveEpilogueFwdINS6_IJS8_SA_S9_EEENS6_IJNS7_ILi1EEESI_SI_EEESC_SE_Li256ELb1ELb1ELb1ELb0EEENS1_36VarlenDynamicPersistentTileSchedulerILi128ELi32ELi256ELi256ELb1ELb1ELb0ELb1ELb1ELb1EEEEEEEEEvNT_6ParamsE,@function
        .size           _ZN7cutlass13device_kernelIN5flash19enable_sm80_to_sm89INS1_16FlashAttnFwdSm80INS1_25CollectiveMainloopFwdSm80ILi8ELi1ELb0EN4cute5tupleIJNS5_1CILi128EEENS7_ILi32EEENS7_ILi256EEEEEELi256ENS_6half_tEfNS_4arch4Sm80ELb1ELb0ELb1ELb1ELb1ELb1ELb1ELb1EEENS1_21CollectiveEpilogueFwdINS6_IJS8_SA_S9_EEENS6_IJNS7_ILi1EEESI_SI_EEESC_SE_Li256ELb1ELb1ELb1ELb0EEENS1_36VarlenDynamicPersistentTileSchedulerILi128ELi32ELi256ELi256ELb1ELb1ELb0ELb1ELb1ELb1EEEEEEEEEvNT_6ParamsE,(.L_x_26 - _ZN7cutlass13device_kernelIN5flash19enable_sm80_to_sm89INS1_16FlashAttnFwdSm80INS1_25CollectiveMainloopFwdSm80ILi8ELi1ELb0EN4cute5tupleIJNS5_1CILi128EEENS7_ILi32EEENS7_ILi256EEEEEELi256ENS_6half_tEfNS_4arch4Sm80ELb1ELb0ELb1ELb1ELb1ELb1ELb1ELb1EEENS1_21CollectiveEpilogueFwdINS6_IJS8_SA_S9_EEENS6_IJNS7_ILi1EEESI_SI_EEESC_SE_Li256ELb1ELb1ELb1ELb0EEENS1_36VarlenDynamicPersistentTileSchedulerILi128ELi32ELi256ELi256ELb1ELb1ELb0ELb1ELb1ELb1EEEEEEEEEvNT_6ParamsE)
        .other          _ZN7cutlass13device_kernelIN5flash19enable_sm80_to_sm89INS1_16FlashAttnFwdSm80INS1_25CollectiveMainloopFwdSm80ILi8ELi1ELb0EN4cute5tupleIJNS5_1CILi128EEENS7_ILi32EEENS7_ILi256EEEEEELi256ENS_6half_tEfNS_4arch4Sm80ELb1ELb0ELb1ELb1ELb1ELb1ELb1ELb1EEENS1_21CollectiveEpilogueFwdINS6_IJS8_SA_S9_EEENS6_IJNS7_ILi1EEESI_SI_EEESC_SE_Li256ELb1ELb1ELb1ELb0EEENS1_36VarlenDynamicPersistentTileSchedulerILi128ELi32ELi256ELi256ELb1ELb1ELb0ELb1ELb1ELb1EEEEEEEEEvNT_6ParamsE,@"STO_CUDA_ENTRY STV_DEFAULT"
_ZN7cutlass13device_kernelIN5flash19enable_sm80_to_sm89INS1_16FlashAttnFwdSm80INS1_25CollectiveMainloopFwdSm80ILi8ELi1ELb0EN4cute5tupleIJNS5_1CILi128EEENS7_ILi32EEENS7_ILi256EEEEEELi256ENS_6half_tEfNS_4arch4Sm80ELb1ELb0ELb1ELb1ELb1ELb1ELb1ELb1EEENS1_21CollectiveEpilogueFwdINS6_IJS8_SA_S9_EEENS6_IJNS7_ILi1EEESI_SI_EEESC_SE_Li256ELb1ELb1ELb1ELb0EEENS1_36VarlenDynamicPersistentTileSchedulerILi128ELi32ELi256ELi256ELb1ELb1ELb0ELb1ELb1ELb1EEEEEEEEEvNT_6ParamsE:
[----:B------:R-:W-:Y:S01]  /*0000*/  LDC R1, c[0x0][0x28] ;  /* 0x00000a00ff017b82 */ /* 0x000fe20000000800 */
[----:B------:R-:W-:Y:S05]  /*0010*/  EXIT ;  /* 0x000000000000794d */ /* 0x000fea0003800000 */
.L_x_8:
        /* <DEDUP_REMOVED lines=14> */
.L_x_26:


//--------------------- .text._ZN7cutlass13device_kernelIN5flash19enable_sm80_to_sm89INS1_16FlashAttnFwdSm80INS1_25CollectiveMainloopFwdSm80ILi8ELi1ELb0EN4cute5tupleIJNS5_1CILi128EEENS7_ILi96EEENS7_ILi256EEEEEELi256ENS_6half_tEfNS_4arch4Sm80ELb0ELb0ELb1ELb0ELb1ELb0ELb1ELb1EEENS1_21CollectiveEpilogueFwdINS6_IJS8_SA_S9_EEENS6_IJNS7_ILi1EEESI_SI_EEESC_SE_Li256ELb0ELb1ELb1ELb0EEENS1_19SingleTileSchedulerILb0ELb1ELb1ELi128EEEEEEEEEvNT_6ParamsE --------------------------
	.section	.text._ZN7cutlass13device_kernelIN5flash19enable_sm80_to_sm89INS1_16FlashAttnFwdSm80INS1_25CollectiveMainloopFwdSm80ILi8ELi1ELb0EN4cute5tupleIJNS5_1CILi128EEENS7_ILi96EEENS7_ILi256EEEEEELi256ENS_6half_tEfNS_4arch4Sm80ELb0ELb0ELb1ELb0ELb1ELb0ELb1ELb1EEENS1_21CollectiveEpilogueFwdINS6_IJS8_SA_S9_EEENS6_IJNS7_ILi1EEESI_SI_EEESC_SE_Li256ELb0ELb1ELb1ELb0EEENS1_19SingleTileSchedulerILb0ELb1ELb1ELi128EEEEEEEEEvNT_6ParamsE,"ax",@progbits
	.align	128
.text._ZN7cutlass13device_kernelIN5flash19enable_sm80_to_sm89INS1_16FlashAttnFwdSm80INS1_25CollectiveMainloopFwdSm80ILi8ELi1ELb0EN4cute5tupleIJNS5_1CILi128EEENS7_ILi96EEENS7_ILi256EEEEEELi256ENS_6half_tEfNS_4arch4Sm80ELb0ELb0ELb1ELb0ELb1ELb0ELb1ELb1EEENS1_21CollectiveEpilogueFwdINS6_IJS8_SA_S9_EEENS6_IJNS7_ILi1EEESI_SI_EEESC_SE_Li256ELb0ELb1ELb1ELb0EEENS1_19SingleTileSchedulerILb0ELb1ELb1ELi128EEEEEEEEEvNT_6ParamsE:
        .type           _ZN7cutlass13device_kernelIN5flash19enable_sm80_to_sm89INS1_16FlashAttnFwdSm80INS1_25CollectiveMainloopFwdSm80ILi8ELi1ELb0EN4cute5tupleIJNS5_1CILi128EEENS7_ILi96EEENS7_ILi256EEEEEELi256ENS_6half_tEfNS_4arch4Sm80ELb0ELb0ELb1ELb0ELb1ELb0ELb1ELb1EEENS1_21CollectiveEpilogueFwdINS6_IJS8_SA_S9_EEENS6_IJNS7_ILi1EEESI_SI_EEESC_SE_Li256ELb0ELb1ELb1ELb0EEENS1_19SingleTileSchedulerILb0ELb1ELb1ELi128EEEEEEEEEvNT_6ParamsE,@function
        .size           _ZN7cutlass13device_kernelIN5flash19enable_sm80_to_sm89INS1_16FlashAttnFwdSm80INS1_25CollectiveMainloopFwdSm80ILi8ELi1ELb0EN4cute5tupleIJNS5_1CILi128EEENS7_ILi96EEENS7_ILi256EEEEEELi256ENS_6half_tEfNS_4arch4Sm80ELb0ELb0ELb1ELb0ELb1ELb0ELb1ELb1EEENS1_21CollectiveEpilogueFwdINS6_IJS8_SA_S9_EEENS6_IJNS7_ILi1EEESI_SI_EEESC_SE_Li256ELb0ELb1ELb1ELb0EEENS1_19SingleTileSchedulerILb0ELb1ELb1ELi128EEEEEEEEEvNT_6ParamsE,(.L_x_27 - _ZN7cutlass13device_kernelIN5flash19enable_sm80_to_sm89INS1_16FlashAttnFwdSm80INS1_25CollectiveMainloopFwdSm80ILi8ELi1ELb0EN4cute5tupleIJNS5_1CILi128EEENS7_ILi96EEENS7_ILi256EEEEEELi256ENS_6half_tEfNS_4arch4Sm80ELb0ELb0ELb1ELb0ELb1ELb0ELb1ELb1EEENS1_21CollectiveEpilogueFwdINS6_IJS8_SA_S9_EEENS6_IJNS7_ILi1EEESI_SI_EEESC_SE_Li256ELb0ELb1ELb1ELb0EEENS1_19SingleTileSchedulerILb0ELb1ELb1ELi128EEEEEEEEEvNT_6ParamsE)
        .other          _ZN7cutlass13device_kernelIN5flash19enable_sm80_to_sm89INS1_16FlashAttnFwdSm80INS1_25CollectiveMainloopFwdSm80ILi8ELi1ELb0EN4cute5tupleIJNS5_1CILi128EEENS7_ILi96EEENS7_ILi256EEEEEELi256ENS_6half_tEfNS_4arch4Sm80ELb0ELb0ELb1ELb0ELb1ELb0ELb1ELb1EEENS1_21CollectiveEpilogueFwdINS6_IJS8_SA_S9_EEENS6_IJNS7_ILi1EEESI_SI_EEESC_SE_Li256ELb0ELb1ELb1ELb0EEENS1_19SingleTileSchedulerILb0ELb1ELb1ELi128EEEEEEEEEvNT_6ParamsE,@"STO_CUDA_ENTRY STV_DEFAULT"
_ZN7cutlass13device_kernelIN5flash19enable_sm80_to_sm89INS1_16FlashAttnFwdSm80INS1_25CollectiveMainloopFwdSm80ILi8ELi1ELb0EN4cute5tupleIJNS5_1CILi128EEENS7_ILi96EEENS7_ILi256EEEEEELi256ENS_6half_tEfNS_4arch4Sm80ELb0ELb0ELb1ELb0ELb1ELb0ELb1ELb1EEENS1_21CollectiveEpilogueFwdINS6_IJS8_SA_S9_EEENS6_IJNS7_ILi1EEESI_SI_EEESC_SE_Li256ELb0ELb1ELb1ELb0EEENS1_19SingleTileSchedulerILb0ELb1ELb1ELi128EEEEEEEEEvNT_6ParamsE:
[----:B------:R-:W-:Y:S01]  /*0000*/  LDC R1, c[0x0][0x28] ;  /* 0x00000a00ff017b82 */ /* 0x000fe20000000800 */
[----:B------:R-:W-:Y:S05]  /*0010*/  EXIT ;  /* 0x000000000000794d */ /* 0x000fea0003800000 */
.L_x_9:
        /* <DEDUP_REMOVED lines=14> */
.L_x_27:


//--------------------- .text._ZN7cutlass13device_kernelIN5flash19enable_sm80_to_sm89INS1_16FlashAttnFwdSm80INS1_25CollectiveMainloopFwdSm80ILi8ELi1ELb0EN4cute5tupleIJNS5_1CILi128EEENS7_ILi64EEENS7_ILi256EEEEEELi256ENS_6half_tEfNS_4arch4Sm80ELb0ELb0ELb1ELb1ELb1ELb0ELb1ELb1EEENS1_21CollectiveEpilogueFwdINS6_IJS8_SA_S9_EEENS6_IJNS7_ILi1EEESI_SI_EEESC_SE_Li256ELb1ELb1ELb1ELb0EEENS1_36VarlenDynamicPersistentTileSchedulerILi128ELi64ELi256ELi256ELb1ELb1ELb0ELb0ELb1ELb1EEEEEEEEEvNT_6ParamsE --------------------------
	.section	.text._ZN7cutlass13device_kernelIN5flash19enable_sm80_to_sm89INS1_16FlashAttnFwdSm80INS1_25CollectiveMainloopFwdSm80ILi8ELi1ELb0EN4cute5tupleIJNS5_1CILi128EEENS7_ILi64EEENS7_ILi256EEEEEELi256ENS_6half_tEfNS_4arch4Sm80ELb0ELb0ELb1ELb1ELb1ELb0ELb1ELb1EEENS1_21CollectiveEpilogueFwdINS6_IJS8_SA_S9_EEENS6_IJNS7_ILi1EEESI_SI_EEESC_SE_Li256ELb1ELb1ELb1ELb0EEENS1_36VarlenDynamicPersistentTileSchedulerILi128ELi64ELi256ELi256ELb1ELb1ELb0ELb0ELb1ELb1EEEEEEEEEvNT_6ParamsE,"ax",@progbits
	.align	128
.text._ZN7cutlass13device_kernelIN5flash19enable_sm80_to_sm89INS1_16FlashAttnFwdSm80INS1_25CollectiveMainloopFwdSm80ILi8ELi1ELb0EN4cute5tupleIJNS5_1CILi128EEENS7_ILi64EEENS7_ILi256EEEEEELi256ENS_6half_tEfNS_4arch4Sm80ELb0ELb0ELb1ELb1ELb1ELb0ELb1ELb1EEENS1_21CollectiveEpilogueFwdINS6_IJS8_SA_S9_EEENS6_IJNS7_ILi1EEESI_SI_EEESC_SE_Li256ELb1ELb1ELb1ELb0EEENS1_36VarlenDynamicPersistentTileSchedulerILi128ELi64ELi256ELi256ELb1ELb1ELb0ELb0ELb1ELb1EEEEEEEEEvNT_6ParamsE:
        .type           _ZN7cutlass13device_kernelIN5flash19enable_sm80_to_sm89INS1_16FlashAttnFwdSm80INS1_25CollectiveMainloopFwdSm80ILi8ELi1ELb0EN4cute5tupleIJNS5_1CILi128EEENS7_ILi64EEENS7_ILi256EEEEEELi256ENS_6half_tEfNS_4arch4Sm80ELb0ELb0ELb1ELb1ELb1ELb0ELb1ELb1EEENS1_21CollectiveEpilogueFwdINS6_IJS8_SA_S9_EEENS6_IJNS7_ILi1EEESI_SI_EEESC_SE_Li256ELb1ELb1ELb1ELb0EEENS1_36VarlenDynamicPersistentTileSchedulerILi128ELi64ELi256ELi256ELb1ELb1ELb0ELb0ELb1ELb1EEEEEEEEEvNT_6ParamsE,@function
        .size           _ZN7cutlass13device_kernelIN5flash19enable_sm80_to_sm89INS1_16FlashAttnFwdSm80INS1_25CollectiveMainloopFwdSm80ILi8ELi1ELb0EN4cute5tupleIJNS5_1CILi128EEENS7_ILi64EEENS7_ILi256EEEEEELi256ENS_6half_tEfNS_4arch4Sm80ELb0ELb0ELb1ELb1ELb1ELb0ELb1ELb1EEENS1_21CollectiveEpilogueFwdINS6_IJS8_SA_S9_EEENS6_IJNS7_ILi1EEESI_SI_EEESC_SE_Li256ELb1ELb1ELb1ELb0EEENS1_36VarlenDynamicPersistentTileSchedulerILi128ELi64ELi256ELi256ELb1ELb1ELb0ELb0ELb1ELb1EEEEEEEEEvNT_6ParamsE,(.L_x_28 - _ZN7cutlass13device_kernelIN5flash19enable_sm80_to_sm89INS1_16FlashAttnFwdSm80INS1_25CollectiveMainloopFwdSm80ILi8ELi1ELb0EN4cute5tupleIJNS5_1CILi128EEENS7_ILi64EEENS7_ILi256EEEEEELi256ENS_6half_tEfNS_4arch4Sm80ELb0ELb0ELb1ELb1ELb1ELb0ELb1ELb1EEENS1_21CollectiveEpilogueFwdINS6_IJS8_SA_S9_EEENS6_IJNS7_ILi1EEESI_SI_EEESC_SE_Li256ELb1ELb1ELb1ELb0EEENS1_36VarlenDynamicPersistentTileSchedulerILi128ELi64ELi256ELi256ELb1ELb1ELb0ELb0ELb1ELb1EEEEEEEEEvNT_6ParamsE)
        .other          _ZN7cutlass13device_kernelIN5flash19enable_sm80_to_sm89INS1_16FlashAttnFwdSm80INS1_25CollectiveMainloopFwdSm80ILi8ELi1ELb0EN4cute5tupleIJNS5_1CILi128EEENS7_ILi64EEENS7_ILi256EEEEEELi256ENS_6half_tEfNS_4arch4Sm80ELb0ELb0ELb1ELb1ELb1ELb0ELb1ELb1EEENS1_21CollectiveEpilogueFwdINS6_IJS8_SA_S9_EEENS6_IJNS7_ILi1EEESI_SI_EEESC_SE_Li256ELb1ELb1ELb1ELb0EEENS1_36VarlenDynamicPersistentTileSchedulerILi128ELi64ELi256ELi256ELb1ELb1ELb0ELb0ELb1ELb1EEEEEEEEEvNT_6ParamsE,@"STO_CUDA_ENTRY STV_DEFAULT"
_ZN7cutlass13device_kernelIN5flash19enable_sm80_to_sm89INS1_16FlashAttnFwdSm80INS1_25CollectiveMainloopFwdSm80ILi8ELi1ELb0EN4cute5tupleIJNS5_1CILi128EEENS7_ILi64EEENS7_ILi256EEEEEELi256ENS_6half_tEfNS_4arch4Sm80ELb0ELb0ELb1ELb1ELb1ELb0ELb1ELb1EEENS1_21CollectiveEpilogueFwdINS6_IJS8_SA_S9_EEENS6_IJNS7_ILi1EEESI_SI_EEESC_SE_Li256ELb1ELb1ELb1ELb0EEENS1_36VarlenDynamicPersistentTileSchedulerILi128ELi64ELi256ELi256ELb1ELb1ELb0ELb0ELb1ELb1EEEEEEEEEvNT_6ParamsE:
[----:B------:R-:W-:Y:S01]  /*0000*/  LDC R1, c[0x0][0x28] ;  /* 0x00000a00ff017b82 */ /* 0x000fe20000000800 */
[----:B------:R-:W-:Y:S05]  /*0010*/  EXIT ;  /* 0x000000000000794d */ /* 0x000fea0003800000 */
.L_x_10:
        /* <DEDUP_REMOVED lines=14> */
.L_x_28:


//--------------------- .text._ZN7cutlass13device_kernelIN5flash19enable_sm80_to_sm89INS1_16FlashAttnFwdSm80INS1_25CollectiveMainloopFwdSm80ILi8ELi1ELb0EN4cute5tupleIJNS5_1CILi128EEENS7_ILi48EEENS7_ILi256EEEEEELi256ENS_6half_tEfNS_4arch4Sm80ELb0ELb0ELb1ELb1ELb1ELb1ELb1ELb1EEENS1_21CollectiveEpilogueFwdINS6_IJS8_SA_S9_EEENS6_IJNS7_ILi1EEESI_SI_EEESC_SE_Li256ELb1ELb1ELb1ELb0EEENS1_36VarlenDynamicPersistentTileSchedulerILi128ELi48ELi256ELi256ELb1ELb1ELb0ELb0ELb1ELb1EEEEEEEEEvNT_6ParamsE --------------------------
	.section	.text._ZN7cutlass13device_kernelIN5flash19enable_sm80_to_sm89INS1_16FlashAttnFwdSm80INS1_25CollectiveMainloopFwdSm80ILi8ELi1ELb0EN4cute5tupleIJNS5_1CILi128EEENS7_ILi48EEENS7_ILi256EEEEEELi256ENS_6half_tEfNS_4arch4Sm80ELb0ELb0ELb1ELb1ELb1ELb1ELb1ELb1EEENS1_21CollectiveEpilogueFwdINS6_IJS8_SA_S9_EEENS6_IJNS7_ILi1EEESI_SI_EEESC_SE_Li256ELb1ELb1ELb1ELb0EEENS1_36VarlenDynamicPersistentTileSchedulerILi128ELi48ELi256ELi256ELb1ELb1ELb0ELb0ELb1ELb1EEEEEEEEEvNT_6ParamsE,"ax",@progbits
	.align	128
.text._ZN7cutlass13device_kernelIN5flash19enable_sm80_to_sm89INS1_16FlashAttnFwdSm80INS1_25CollectiveMainloopFwdSm80ILi8ELi1ELb0EN4cute5tupleIJNS5_1CILi128EEENS7_ILi48EEENS7_ILi256EEEEEELi256ENS_6half_tEfNS_4arch4Sm80ELb0ELb0ELb1ELb1ELb1ELb1ELb1ELb1EEENS1_21CollectiveEpilogueFwdINS6_IJS8_SA_S9_EEENS6_IJNS7_ILi1EEESI_SI_EEESC_SE_Li256ELb1ELb1ELb1ELb0EEENS1_36VarlenDynamicPersistentTileSchedulerILi128ELi48ELi256ELi256ELb1ELb1ELb0ELb0ELb1ELb1EEEEEEEEEvNT_6ParamsE:
        .type           _ZN7cutlass13device_kernelIN5flash19enable_sm80_to_sm89INS1_16FlashAttnFwdSm80INS1_25CollectiveMainloopFwdSm80ILi8ELi1ELb0EN4cute5tupleIJNS5_1CILi128EEENS7_ILi48EEENS7_ILi256EEEEEELi256ENS_6half_tEfNS_4arch4Sm80ELb0ELb0ELb1ELb1ELb1ELb1ELb1ELb1EEENS1_21CollectiveEpilogueFwdINS6_IJS8_SA_S9_EEENS6_IJNS7_ILi1EEESI_SI_EEESC_SE_Li256ELb1ELb1ELb1ELb0EEENS1_36VarlenDynamicPersistentTileSchedulerILi128ELi48ELi256ELi256ELb1ELb1ELb0ELb0ELb1ELb1EEEEEEEEEvNT_6ParamsE,@function
        .size           _ZN7cutlass13device_kernelIN5flash19enable_sm80_to_sm89INS1_16FlashAttnFwdSm80INS1_25CollectiveMainloopFwdSm80ILi8ELi1ELb0EN4cute5tupleIJNS5_1CILi128EEENS7_ILi48EEENS7_ILi256EEEEEELi256ENS_6half_tEfNS_4arch4Sm80ELb0ELb0ELb1ELb1ELb1ELb1ELb1ELb1EEENS1_21CollectiveEpilogueFwdINS6_IJS8_SA_S9_EEENS6_IJNS7_ILi1EEESI_SI_EEESC_SE_Li256ELb1ELb1ELb1ELb0EEENS1_36VarlenDynamicPersistentTileSchedulerILi128ELi48ELi256ELi256ELb1ELb1ELb0ELb0ELb1ELb1EEEEEEEEEvNT_6ParamsE,(.L_x_29 - _ZN7cutlass13device_kernelIN5flash19enable_sm80_to_sm89INS1_16FlashAttnFwdSm80INS1_25CollectiveMainloopFwdSm80ILi8ELi1ELb0EN4cute5tupleIJNS5_1CILi128EEENS7_ILi48EEENS7_ILi256EEEEEELi256ENS_6half_tEfNS_4arch4Sm80ELb0ELb0ELb1ELb1ELb1ELb1ELb1ELb1EEENS1_21CollectiveEpilogueFwdINS6_IJS8_SA_S9_EEENS6_IJNS7_ILi1EEESI_SI_EEESC_SE_Li256ELb1ELb1ELb1ELb0EEENS1_36VarlenDynamicPersistentTileSchedulerILi128ELi48ELi256ELi256ELb1ELb1ELb0ELb0ELb1ELb1EEEEEEEEEvNT_6ParamsE)
        .other          _ZN7cutlass13device_kernelIN5flash19enable_sm80_to_sm89INS1_16FlashAttnFwdSm80INS1_25CollectiveMainloopFwdSm80ILi8ELi1ELb0EN4cute5tupleIJNS5_1CILi128EEENS7_ILi48EEENS7_ILi256EEEEEELi256ENS_6half_tEfNS_4arch4Sm80ELb0ELb0ELb1ELb1ELb1ELb1ELb1ELb1EEENS1_21CollectiveEpilogueFwdINS6_IJS8_SA_S9_EEENS6_IJNS7_ILi1EEESI_SI_EEESC_SE_Li256ELb1ELb1ELb1ELb0EEENS1_36VarlenDynamicPersistentTileSchedulerILi128ELi48ELi256ELi256ELb1ELb1ELb0ELb0ELb1ELb1EEEEEEEEEvNT_6ParamsE,@"STO_CUDA_ENTRY STV_DEFAULT"
_ZN7cutlass13device_kernelIN5flash19enable_sm80_to_sm89INS1_16FlashAttnFwdSm80INS1_25CollectiveMainloopFwdSm80ILi8ELi1ELb0EN4cute5tupleIJNS5_1CILi128EEENS7_ILi48EEENS7_ILi256EEEEEELi256ENS_6half_tEfNS_4arch4Sm80ELb0ELb0ELb1ELb1ELb1ELb1ELb1ELb1EEENS1_21CollectiveEpilogueFwdINS6_IJS8_SA_S9_EEENS6_IJNS7_ILi1EEESI_SI_EEESC_SE_Li256ELb1ELb1ELb1ELb0EEENS1_36VarlenDynamicPersistentTileSchedulerILi128ELi48ELi256ELi256ELb1ELb1ELb0ELb0ELb1ELb1EEEEEEEEEvNT_6ParamsE:
[----:B------:R-:W-:Y:S01]  /*0000*/  LDC R1, c[0x0][0x28] ;  /* 0x00000a00ff017b82 */ /* 0x000fe20000000800 */
[----:B------:R-:W-:Y:S05]  /*0010*/  EXIT ;  /* 0x000000000000794d */ /* 0x000fea0003800000 */
.L_x_11:
        /* <DEDUP_REMOVED lines=14> */
.L_x_29:


//--------------------- .text._ZN7cutlass13device_kernelIN5flash19enable_sm80_to_sm89INS1_16FlashAttnFwdSm80INS1_25CollectiveMainloopFwdSm80ILi8ELi1ELb0EN4cute5tupleIJNS5_1CILi128EEENS7_ILi64EEENS7_ILi256EEEEEELi256ENS_6half_tEfNS_4arch4Sm80ELb0ELb1ELb1ELb0ELb1ELb0ELb1ELb1EEENS1_21CollectiveEpilogueFwdINS6_IJS8_SA_S9_EEENS6_IJNS7_ILi1EEESI_SI_EEESC_SE_Li256ELb0ELb1ELb1ELb0EEENS1_19SingleTileSchedulerILb0ELb1ELb1ELi128EEEEEEEEEvNT_6ParamsE --------------------------
	.section	.text._ZN7cutlass13device_kernelIN5flash19enable_sm80_to_sm89INS1_16FlashAttnFwdSm80INS1_25CollectiveMainloopFwdSm80ILi8ELi1ELb0EN4cute5tupleIJNS5_1CILi128EEENS7_ILi64EEENS7_ILi256EEEEEELi256ENS_6half_tEfNS_4arch4Sm80ELb0ELb1ELb1ELb0ELb1ELb0ELb1ELb1EEENS1_21CollectiveEpilogueFwdINS6_IJS8_SA_S9_EEENS6_IJNS7_ILi1EEESI_SI_EEESC_SE_Li256ELb0ELb1ELb1ELb0EEENS1_19SingleTileSchedulerILb0ELb1ELb1ELi128EEEEEEEEEvNT_6ParamsE,"ax",@progbits
	.align	128
.text._ZN7cutlass13device_kernelIN5flash19enable_sm80_to_sm89INS1_16FlashAttnFwdSm80INS1_25CollectiveMainloopFwdSm80ILi8ELi1ELb0EN4cute5tupleIJNS5_1CILi128EEENS7_ILi64EEENS7_ILi256EEEEEELi256ENS_6half_tEfNS_4arch4Sm80ELb0ELb1ELb1ELb0ELb1ELb0ELb1ELb1EEENS1_21CollectiveEpilogueFwdINS6_IJS8_SA_S9_EEENS6_IJNS7_ILi1EEESI_SI_EEESC_SE_Li256ELb0ELb1ELb1ELb0EEENS1_19SingleTileSchedulerILb0ELb1ELb1ELi128EEEEEEEEEvNT_6ParamsE:
        .type           _ZN7cutlass13device_kernelIN5flash19enable_sm80_to_sm89INS1_16FlashAttnFwdSm80INS1_25CollectiveMainloopFwdSm80ILi8ELi1ELb0EN4cute5tupleIJNS5_1CILi128EEENS7_ILi64EEENS7_ILi256EEEEEELi256ENS_6half_tEfNS_4arch4Sm80ELb0ELb1ELb1ELb0ELb1ELb0ELb1ELb1EEENS1_21CollectiveEpilogueFwdINS6_IJS8_SA_S9_EEENS6_IJNS7_ILi1EEESI_SI_EEESC_SE_Li256ELb0ELb1ELb1ELb0EEENS1_19SingleTileSchedulerILb0ELb1ELb1ELi128EEEEEEEEEvNT_6ParamsE,@function
        .size           _ZN7cutlass13device_kernelIN5flash19enable_sm80_to_sm89INS1_16FlashAttnFwdSm80INS1_25CollectiveMainloopFwdSm80ILi8ELi1ELb0EN4cute5tupleIJNS5_1CILi128EEENS7_ILi64EEENS7_ILi256EEEEEELi256ENS_6half_tEfNS_4arch4Sm80ELb0ELb1ELb1ELb0ELb1ELb0ELb1ELb1EEENS1_21CollectiveEpilogueFwdINS6_IJS8_SA_S9_EEENS6_IJNS7_ILi1EEESI_SI_EEESC_SE_Li256ELb0ELb1ELb1ELb0EEENS1_19SingleTileSchedulerILb0ELb1ELb1ELi128EEEEEEEEEvNT_6ParamsE,(.L_x_30 - _ZN7cutlass13device_kernelIN5flash19enable_sm80_to_sm89INS1_16FlashAttnFwdSm80INS1_25CollectiveMainloopFwdSm80ILi8ELi1ELb0EN4cute5tupleIJNS5_1CILi128EEENS7_ILi64EEENS7_ILi256EEEEEELi256ENS_6half_tEfNS_4arch4Sm80ELb0ELb1ELb1ELb0ELb1ELb0ELb1ELb1EEENS1_21CollectiveEpilogueFwdINS6_IJS8_SA_S9_EEENS6_IJNS7_ILi1EEESI_SI_EEESC_SE_Li256ELb0ELb1ELb1ELb0EEENS1_19SingleTileSchedulerILb0ELb1ELb1ELi128EEEEEEEEEvNT_6ParamsE)
        .other          _ZN7cutlass13device_kernelIN5flash19enable_sm80_to_sm89INS1_16FlashAttnFwdSm80INS1_25CollectiveMainloopFwdSm80ILi8ELi1ELb0EN4cute5tupleIJNS5_1CILi128EEENS7_ILi64EEENS7_ILi256EEEEEELi256ENS_6half_tEfNS_4arch4Sm80ELb0ELb1ELb1ELb0ELb1ELb0ELb1ELb1EEENS1_21CollectiveEpilogueFwdINS6_IJS8_SA_S9_EEENS6_IJNS7_ILi1EEESI_SI_EEESC_SE_Li256ELb0ELb1ELb1ELb0EEENS1_19SingleTileSchedulerILb0ELb1ELb1ELi128EEEEEEEEEvNT_6ParamsE,@"STO_CUDA_ENTRY STV_DEFAULT"
_ZN7cutlass13device_kernelIN5flash19enable_sm80_to_sm89INS1_16FlashAttnFwdSm80INS1_25CollectiveMainloopFwdSm80ILi8ELi1ELb0EN4cute5tupleIJNS5_1CILi128EEENS7_ILi64EEENS7_ILi256EEEEEELi256ENS_6half_tEfNS_4arch4Sm80ELb0ELb1ELb1ELb0ELb1ELb0ELb1ELb1EEENS1_21CollectiveEpilogueFwdINS6_IJS8_SA_S9_EEENS6_IJNS7_ILi1EEESI_SI_EEESC_SE_Li256ELb0ELb1ELb1ELb0EEENS1_19SingleTileSchedulerILb0ELb1ELb1ELi128EEEEEEEEEvNT_6ParamsE:
[----:B------:R-:W-:Y:S01]  /*0000*/  LDC R1, c[0x0][0x28] ;  /* 0x00000a00ff017b82 */ /* 0x000fe20000000800 */
[----:B------:R-:W-:Y:S05]  /*0010*/  EXIT ;  /* 0x000000000000794d */ /* 0x000fea0003800000 */
.L_x_12:
        /* <DEDUP_REMOVED lines=14> */
.L_x_30:


//--------------------- .text._ZN7cutlass13device_kernelIN5flash19enable_sm80_to_sm89INS1_16FlashAttnFwdSm80INS1_25CollectiveMainloopFwdSm80ILi8ELi1ELb0EN4cute5tupleIJNS5_1CILi128EEENS7_ILi64EEENS7_ILi256EEEEEELi256ENS_6half_tEfNS_4arch4Sm80ELb0ELb1ELb1ELb1ELb1ELb0ELb1ELb1EEENS1_21CollectiveEpilogueFwdINS6_IJS8_SA_S9_EEENS6_IJNS7_ILi1EEESI_SI_EEESC_SE_Li256ELb1ELb1ELb1ELb0EEENS1_36VarlenDynamicPersistentTileSchedulerILi128ELi64ELi256ELi256ELb1ELb1ELb0ELb1ELb0ELb1EEEEEEEEEvNT_6ParamsE --------------------------
	.section	.text._ZN7cutlass13device_kernelIN5flash19enable_sm80_to_sm89INS1_16FlashAttnFwdSm80INS1_25CollectiveMainloopFwdSm80ILi8ELi1ELb0EN4cute5tupleIJNS5_1CILi128EEENS7_ILi64EEENS7_ILi256EEEEEELi256ENS_6half_tEfNS_4arch4Sm80ELb0ELb1ELb1ELb1ELb1ELb0ELb1ELb1EEENS1_21CollectiveEpilogueFwdINS6_IJS8_SA_S9_EEENS6_IJNS7_ILi1EEESI_SI_EEESC_SE_Li256ELb1ELb1ELb1ELb0EEENS1_36VarlenDynamicPersistentTileSchedulerILi128ELi64ELi256ELi256ELb1ELb1ELb0ELb1ELb0ELb1EEEEEEEEEvNT_6ParamsE,"ax",@progbits
	.align	128
.text._ZN7cutlass13device_kernelIN5flash19enable_sm80_to_sm89INS1_16FlashAttnFwdSm80INS1_25CollectiveMainloopFwdSm80ILi8ELi1ELb0EN4cute5tupleIJNS5_1CILi128EEENS7_ILi64EEENS7_ILi256EEEEEELi256ENS_6half_tEfNS_4arch4Sm80ELb0ELb1ELb1ELb1ELb1ELb0ELb1ELb1EEENS1_21CollectiveEpilogueFwdINS6_IJS8_SA_S9_EEENS6_IJNS7_ILi1EEESI_SI_EEESC_SE_Li256ELb1ELb1ELb1ELb0EEENS1_36VarlenDynamicPersistentTileSchedulerILi128ELi64ELi256ELi256ELb1ELb1ELb0ELb1ELb0ELb1EEEEEEEEEvNT_6ParamsE:
        .type           _ZN7cutlass13device_kernelIN5flash19enable_sm80_to_sm89INS1_16FlashAttnFwdSm80INS1_25CollectiveMainloopFwdSm80ILi8ELi1ELb0EN4cute5tupleIJNS5_1CILi128EEENS7_ILi64EEENS7_ILi256EEEEEELi256ENS_6half_tEfNS_4arch4Sm80ELb0ELb1ELb1ELb1ELb1ELb0ELb1ELb1EEENS1_21CollectiveEpilogueFwdINS6_IJS8_SA_S9_EEENS6_IJNS7_ILi1EEESI_SI_EEESC_SE_Li256ELb1ELb1ELb1ELb0EEENS1_36VarlenDynamicPersistentTileSchedulerILi128ELi64ELi256ELi256ELb1ELb1ELb0ELb1ELb0ELb1EEEEEEEEEvNT_6ParamsE,@function
        .size           _ZN7cutlass13device_kernelIN5flash19enable_sm80_to_sm89INS1_16FlashAttnFwdSm80INS1_25CollectiveMainloopFwdSm80ILi8ELi1ELb0EN4cute5tupleIJNS5_1CILi128EEENS7_ILi64EEENS7_ILi256EEEEEELi256ENS_6half_tEfNS_4arch4Sm80ELb0ELb1ELb1ELb1ELb1ELb0ELb1ELb1EEENS1_21CollectiveEpilogueFwdINS6_IJS8_SA_S9_EEENS6_IJNS7_ILi1EEESI_SI_EEESC_SE_Li256ELb1ELb1ELb1ELb0EEENS1_36VarlenDynamicPersistentTileSchedulerILi128ELi64ELi256ELi256ELb1ELb1ELb0ELb1ELb0ELb1EEEEEEEEEvNT_6ParamsE,(.L_x_31 - _ZN7cutlass13device_kernelIN5flash19enable_sm80_to_sm89INS1_16FlashAttnFwdSm80INS1_25CollectiveMainloopFwdSm80ILi8ELi1ELb0EN4cute5tupleIJNS5_1CILi128EEENS7_ILi64EEENS7_ILi256EEEEEELi256ENS_6half_tEfNS_4arch4Sm80ELb0ELb1ELb1ELb1ELb1ELb0ELb1ELb1EEENS1_21CollectiveEpilogueFwdINS6_IJS8_SA_S9_EEENS6_IJNS7_ILi1EEESI_SI_EEESC_SE_Li256ELb1ELb1ELb1ELb0EEENS1_36VarlenDynamicPersistentTileSchedulerILi128ELi64ELi256ELi256ELb1ELb1ELb0ELb1ELb0ELb1EEEEEEEEEvNT_6ParamsE)
        .other          _ZN7cutlass13device_kernelIN5flash19enable_sm80_to_sm89INS1_16FlashAttnFwdSm80INS1_25CollectiveMainloopFwdSm80ILi8ELi1ELb0EN4cute5tupleIJNS5_1CILi128EEENS7_ILi64EEENS7_ILi256EEEEEELi256ENS_6half_tEfNS_4arch4Sm80ELb0ELb1ELb1ELb1ELb1ELb0ELb1ELb1EEENS1_21CollectiveEpilogueFwdINS6_IJS8_SA_S9_EEENS6_IJNS7_ILi1EEESI_SI_EEESC_SE_Li256ELb1ELb1ELb1ELb0EEENS1_36VarlenDynamicPersistentTileSchedulerILi128ELi64ELi256ELi256ELb1ELb1ELb0ELb1ELb0ELb1EEEEEEEEEvNT_6ParamsE,@"STO_CUDA_ENTRY STV_DEFAULT"
_ZN7cutlass13device_kernelIN5flash19enable_sm80_to_sm89INS1_16FlashAttnFwdSm80INS1_25CollectiveMainloopFwdSm80ILi8ELi1ELb0EN4cute5tupleIJNS5_1CILi128EEENS7_ILi64EEENS7_ILi256EEEEEELi256ENS_6half_tEfNS_4arch4Sm80ELb0ELb1ELb1ELb1ELb1ELb0ELb1ELb1EEENS1_21CollectiveEpilogueFwdINS6_IJS8_SA_S9_EEENS6_IJNS7_ILi1EEESI_SI_EEESC_SE_Li256ELb1ELb1ELb1ELb0EEENS1_36VarlenDynamicPersistentTileSchedulerILi128ELi64ELi256ELi256ELb1ELb1ELb0ELb1ELb0ELb1EEEEEEEEEvNT_6ParamsE:
[----:B------:R-:W-:Y:S01]  /*0000*/  LDC R1, c[0x0][0x28] ;  /* 0x00000a00ff017b82 */ /* 0x000fe20000000800 */
[----:B------:R-:W-:Y:S05]  /*0010*/  EXIT ;  /* 0x000000000000794d */ /* 0x000fea0003800000 */
.L_x_13:
        /* <DEDUP_REMOVED lines=14> */
.L_x_31:


//--------------------- .text._ZN7cutlass13device_kernelIN5flash19enable_sm80_to_sm89INS1_16FlashAttnFwdSm80INS1_25CollectiveMainloopFwdSm80ILi8ELi1ELb0EN4cute5tupleIJNS5_1CILi128EEENS7_ILi48EEENS7_ILi256EEEEEELi256ENS_6half_tEfNS_4arch4Sm80ELb0ELb1ELb1ELb1ELb1ELb1ELb1ELb1EEENS1_21CollectiveEpilogueFwdINS6_IJS8_SA_S9_EEENS6_IJNS7_ILi1EEESI_SI_EEESC_SE_Li256ELb1ELb1ELb1ELb0EEENS1_36VarlenDynamicPersistentTileSchedulerILi128ELi48ELi256ELi256ELb1ELb1ELb0ELb1ELb0ELb1EEEEEEEEEvNT_6ParamsE --------------------------
	.section	.text._ZN7cutlass13device_kernelIN5flash19enable_sm80_to_sm89INS1_16FlashAttnFwdSm80INS1_25CollectiveMainloopFwdSm80ILi8ELi1ELb0EN4cute5tupleIJNS5_1CILi128EEENS7_ILi48EEENS7_ILi256EEEEEELi256ENS_6half_tEfNS_4arch4Sm80ELb0ELb1ELb1ELb1ELb1ELb1ELb1ELb1EEENS1_21CollectiveEpilogueFwdINS6_IJS8_SA_S9_EEENS6_IJNS7_ILi1EEESI_SI_EEESC_SE_Li256ELb1ELb1ELb1ELb0EEENS1_36VarlenDynamicPersistentTileSchedulerILi128ELi48ELi256ELi256ELb1ELb1ELb0ELb1ELb0ELb1EEEEEEEEEvNT_6ParamsE,"ax",@progbits
	.align	128
.text._ZN7cutlass13device_kernelIN5flash19enable_sm80_to_sm89INS1_16FlashAttnFwdSm80INS1_25CollectiveMainloopFwdSm80ILi8ELi1ELb0EN4cute5tupleIJNS5_1CILi128EEENS7_ILi48EEENS7_ILi256EEEEEELi256ENS_6half_tEfNS_4arch4Sm80ELb0ELb1ELb1ELb1ELb1ELb1ELb1ELb1EEENS1_21CollectiveEpilogueFwdINS6_IJS8_SA_S9_EEENS6_IJNS7_ILi1EEESI_SI_EEESC_SE_Li256ELb1ELb1ELb1ELb0EEENS1_36VarlenDynamicPersistentTileSchedulerILi128ELi48ELi256ELi256ELb1ELb1ELb0ELb1ELb0ELb1EEEEEEEEEvNT_6ParamsE:
        .type           _ZN7cutlass13device_kernelIN5flash19enable_sm80_to_sm89INS1_16FlashAttnFwdSm80INS1_25CollectiveMainloopFwdSm80ILi8ELi1ELb0EN4cute5tupleIJNS5_1CILi128EEENS7_ILi48EEENS7_ILi256EEEEEELi256ENS_6half_tEfNS_4arch4Sm80ELb0ELb1ELb1ELb1ELb1ELb1ELb1ELb1EEENS1_21CollectiveEpilogueFwdINS6_IJS8_SA_S9_EEENS6_IJNS7_ILi1EEESI_SI_EEESC_SE_Li256ELb1ELb1ELb1ELb0EEENS1_36VarlenDynamicPersistentTileSchedulerILi128ELi48ELi256ELi256ELb1ELb1ELb0ELb1ELb0ELb1EEEEEEEEEvNT_6ParamsE,@function
        .size           _ZN7cutlass13device_kernelIN5flash19enable_sm80_to_sm89INS1_16FlashAttnFwdSm80INS1_25CollectiveMainloopFwdSm80ILi8ELi1ELb0EN4cute5tupleIJNS5_1CILi128EEENS7_ILi48EEENS7_ILi256EEEEEELi256ENS_6half_tEfNS_4arch4Sm80ELb0ELb1ELb1ELb1ELb1ELb1ELb1ELb1EEENS1_21CollectiveEpilogueFwdINS6_IJS8_SA_S9_EEENS6_IJNS7_ILi1EEESI_SI_EEESC_SE_Li256ELb1ELb1ELb1ELb0EEENS1_36VarlenDynamicPersistentTileSchedulerILi128ELi48ELi256ELi256ELb1ELb1ELb0ELb1ELb0ELb1EEEEEEEEEvNT_6ParamsE,(.L_x_32 - _ZN7cutlass13device_kernelIN5flash19enable_sm80_to_sm89INS1_16FlashAttnFwdSm80INS1_25CollectiveMainloopFwdSm80ILi8ELi1ELb0EN4cute5tupleIJNS5_1CILi128EEENS7_ILi48EEENS7_ILi256EEEEEELi256ENS_6half_tEfNS_4arch4Sm80ELb0ELb1ELb1ELb1ELb1ELb1ELb1ELb1EEENS1_21CollectiveEpilogueFwdINS6_IJS8_SA_S9_EEENS6_IJNS7_ILi1EEESI_SI_EEESC_SE_Li256ELb1ELb1ELb1ELb0EEENS1_36VarlenDynamicPersistentTileSchedulerILi128ELi48ELi256ELi256ELb1ELb1ELb0ELb1ELb0ELb1EEEEEEEEEvNT_6ParamsE)
        .other          _ZN7cutlass13device_kernelIN5flash19enable_sm80_to_sm89INS1_16FlashAttnFwdSm80INS1_25CollectiveMainloopFwdSm80ILi8ELi1ELb0EN4cute5tupleIJNS5_1CILi128EEENS7_ILi48EEENS7_ILi256EEEEEELi256ENS_6half_tEfNS_4arch4Sm80ELb0ELb1ELb1ELb1ELb1ELb1ELb1ELb1EEENS1_21CollectiveEpilogueFwdINS6_IJS8_SA_S9_EEENS6_IJNS7_ILi1EEESI_SI_EEESC_SE_Li256ELb1ELb1ELb1ELb0EEENS1_36VarlenDynamicPersistentTileSchedulerILi128ELi48ELi256ELi256ELb1ELb1ELb0ELb1ELb0ELb1EEEEEEEEEvNT_6ParamsE,@"STO_CUDA_ENTRY STV_DEFAULT"
_ZN7cutlass13device_kernelIN5flash19enable_sm80_to_sm89INS1_16FlashAttnFwdSm80INS1_25CollectiveMainloopFwdSm80ILi8ELi1ELb0EN4cute5tupleIJNS5_1CILi128EEENS7_ILi48EEENS7_ILi256EEEEEELi256ENS_6half_tEfNS_4arch4Sm80ELb0ELb1ELb1ELb1ELb1ELb1ELb1ELb1EEENS1_21CollectiveEpilogueFwdINS6_IJS8_SA_S9_EEENS6_IJNS7_ILi1EEESI_SI_EEESC_SE_Li256ELb1ELb1ELb1ELb0EEENS1_36VarlenDynamicPersistentTileSchedulerILi128ELi48ELi256ELi256ELb1ELb1ELb0ELb1ELb0ELb1EEEEEEEEEvNT_6ParamsE:
[----:B------:R-:W-:Y:S01]  /*0000*/  LDC R1, c[0x0][0x28] ;  /* 0x00000a00ff017b82 */ /* 0x000fe20000000800 */
[----:B------:R-:W-:Y:S05]  /*0010*/  EXIT ;  /* 0x000000000000794d */ /* 0x000fea0003800000 */
.L_x_14:
        /* <DEDUP_REMOVED lines=14> */
.L_x_32:


//--------------------- .text._ZN7cutlass13device_kernelIN5flash19enable_sm80_to_sm89INS1_16FlashAttnFwdSm80INS1_25CollectiveMainloopFwdSm80ILi8ELi1ELb0EN4cute5tupleIJNS5_1CILi128EEENS7_ILi96EEENS7_ILi256EEEEEELi256ENS_6half_tEfNS_4arch4Sm80ELb1ELb0ELb1ELb0ELb1ELb0ELb1ELb1EEENS1_21CollectiveEpilogueFwdINS6_IJS8_SA_S9_EEENS6_IJNS7_ILi1EEESI_SI_EEESC_SE_Li256ELb0ELb1ELb1ELb0EEENS1_30DynamicPersistentTileSchedulerILi256ELi256ELb1ELb1ELb0EEEEEEEEEvNT_6ParamsE --------------------------
	.section	.text._ZN7cutlass13device_kernelIN5flash19enable_sm80_to_sm89INS1_16FlashAttnFwdSm80INS1_25CollectiveMainloopFwdSm80ILi8ELi1ELb0EN4cute5tupleIJNS5_1CILi128EEENS7_ILi96EEENS7_ILi256EEEEEELi256ENS_6half_tEfNS_4arch4Sm80ELb1ELb0ELb1ELb0ELb1ELb0ELb1ELb1EEENS1_21CollectiveEpilogueFwdINS6_IJS8_SA_S9_EEENS6_IJNS7_ILi1EEESI_SI_EEESC_SE_Li256ELb0ELb1ELb1ELb0EEENS1_30DynamicPersistentTileSchedulerILi256ELi256ELb1ELb1ELb0EEEEEEEEEvNT_6ParamsE,"ax",@progbits
	.align	128
.text._ZN7cutlass13device_kernelIN5flash19enable_sm80_to_sm89INS1_16FlashAttnFwdSm80INS1_25CollectiveMainloopFwdSm80ILi8ELi1ELb0EN4cute5tupleIJNS5_1CILi128EEENS7_ILi96EEENS7_ILi256EEEEEELi256ENS_6half_tEfNS_4arch4Sm80ELb1ELb0ELb1ELb0ELb1ELb0ELb1ELb1EEENS1_21CollectiveEpilogueFwdINS6_IJS8_SA_S9_EEENS6_IJNS7_ILi1EEESI_SI_EEESC_SE_Li256ELb0ELb1ELb1ELb0EEENS1_30DynamicPersistentTileSchedulerILi256ELi256ELb1ELb1ELb0EEEEEEEEEvNT_6ParamsE:
        .type           _ZN7cutlass13device_kernelIN5flash19enable_sm80_to_sm89INS1_16FlashAttnFwdSm80INS1_25CollectiveMainloopFwdSm80ILi8ELi1ELb0EN4cute5tupleIJNS5_1CILi128EEENS7_ILi96EEENS7_ILi256EEEEEELi256ENS_6half_tEfNS_4arch4Sm80ELb1ELb0ELb1ELb0ELb1ELb0ELb1ELb1EEENS1_21CollectiveEpilogueFwdINS6_IJS8_SA_S9_EEENS6_IJNS7_ILi1EEESI_SI_EEESC_SE_Li256ELb0ELb1ELb1ELb0EEENS1_30DynamicPersistentTileSchedulerILi256ELi256ELb1ELb1ELb0EEEEEEEEEvNT_6ParamsE,@function
        .size           _ZN7cutlass13device_kernelIN5flash19enable_sm80_to_sm89INS1_16FlashAttnFwdSm80INS1_25CollectiveMainloopFwdSm80ILi8ELi1ELb0EN4cute5tupleIJNS5_1CILi128EEENS7_ILi96EEENS7_ILi256EEEEEELi256ENS_6half_tEfNS_4arch4Sm80ELb1ELb0ELb1ELb0ELb1ELb0ELb1ELb1EEENS1_21CollectiveEpilogueFwdINS6_IJS8_SA_S9_EEENS6_IJNS7_ILi1EEESI_SI_EEESC_SE_Li256ELb0ELb1ELb1ELb0EEENS1_30DynamicPersistentTileSchedulerILi256ELi256ELb1ELb1ELb0EEEEEEEEEvNT_6ParamsE,(.L_x_33 - _ZN7cutlass13device_kernelIN5flash19enable_sm80_to_sm89INS1_16FlashAttnFwdSm80INS1_25CollectiveMainloopFwdSm80ILi8ELi1ELb0EN4cute5tupleIJNS5_1CILi128EEENS7_ILi96EEENS7_ILi256EEEEEELi256ENS_6half_tEfNS_4arch4Sm80ELb1ELb0ELb1ELb0ELb1ELb0ELb1ELb1EEENS1_21CollectiveEpilogueFwdINS6_IJS8_SA_S9_EEENS6_IJNS7_ILi1EEESI_SI_EEESC_SE_Li256ELb0ELb1ELb1ELb0EEENS1_30DynamicPersistentTileSchedulerILi256ELi256ELb1ELb1ELb0EEEEEEEEEvNT_6ParamsE)
        .other          _ZN7cutlass13device_kernelIN5flash19enable_sm80_to_sm89INS1_16FlashAttnFwdSm80INS1_25CollectiveMainloopFwdSm80ILi8ELi1ELb0EN4cute5tupleIJNS5_1CILi128EEENS7_ILi96EEENS7_ILi256EEEEEELi256ENS_6half_tEfNS_4arch4Sm80ELb1ELb0ELb1ELb0ELb1ELb0ELb1ELb1EEENS1_21CollectiveEpilogueFwdINS6_IJS8_SA_S9_EEENS6_IJNS7_ILi1EEESI_SI_EEESC_SE_Li256ELb0ELb1ELb1ELb0EEENS1_30DynamicPersistentTileSchedulerILi256ELi256ELb1ELb1ELb0EEEEEEEEEvNT_6ParamsE,@"STO_CUDA_ENTRY STV_DEFAULT"
_ZN7cutlass13device_kernelIN5flash19enable_sm80_to_sm89INS1_16FlashAttnFwdSm80INS1_25CollectiveMainloopFwdSm80ILi8ELi1ELb0EN4cute5tupleIJNS5_1CILi128EEENS7_ILi96EEENS7_ILi256EEEEEELi256ENS_6half_tEfNS_4arch4Sm80ELb1ELb0ELb1ELb0ELb1ELb0ELb1ELb1EEENS1_21CollectiveEpilogueFwdINS6_IJS8_SA_S9_EEENS6_IJNS7_ILi1EEESI_SI_EEESC_SE_Li256ELb0ELb1ELb1ELb0EEENS1_30DynamicPersistentTileSchedulerILi256ELi256ELb1ELb1ELb0EEEEEEEEEvNT_6ParamsE:
[----:B------:R-:W-:Y:S01]  /*0000*/  LDC R1, c[0x0][0x28] ;  /* 0x00000a00ff017b82 */ /* 0x000fe20000000800 */
[----:B------:R-:W-:Y:S05]  /*0010*/  EXIT ;  /* 0x000000000000794d */ /* 0x000fea0003800000 */
.L_x_15:
        /* <DEDUP_REMOVED lines=14> */
.L_x_33:


//--------------------- .text._ZN7cutlass13device_kernelIN5flash19enable_sm80_to_sm89INS1_16FlashAttnFwdSm80INS1_25CollectiveMainloopFwdSm80ILi8ELi1ELb0EN4cute5tupleIJNS5_1CILi128EEENS7_ILi64EEENS7_ILi256EEEEEELi256ENS_6half_tEfNS_4arch4Sm80ELb1ELb0ELb1ELb1ELb1ELb0ELb1ELb1EEENS1_21CollectiveEpilogueFwdINS6_IJS8_SA_S9_EEENS6_IJNS7_ILi1EEESI_SI_EEESC_SE_Li256ELb1ELb1ELb1ELb0EEENS1_36VarlenDynamicPersistentTileSchedulerILi128ELi64ELi256ELi256ELb1ELb1ELb0ELb1ELb1ELb1EEEEEEEEEvNT_6ParamsE --------------------------
	.section	.text._ZN7cutlass13device_kernelIN5flash19enable_sm80_to_sm89INS1_16FlashAttnFwdSm80INS1_25CollectiveMainloopFwdSm80ILi8ELi1ELb0EN4cute5tupleIJNS5_1CILi128EEENS7_ILi64EEENS7_ILi256EEEEEELi256ENS_6half_tEfNS_4arch4Sm80ELb1ELb0ELb1ELb1ELb1ELb0ELb1ELb1EEENS1_21CollectiveEpilogueFwdINS6_IJS8_SA_S9_EEENS6_IJNS7_ILi1EEESI_SI_EEESC_SE_Li256ELb1ELb1ELb1ELb0EEENS1_36VarlenDynamicPersistentTileSchedulerILi128ELi64ELi256ELi256ELb1ELb1ELb0ELb1ELb1ELb1EEEEEEEEEvNT_6ParamsE,"ax",@progbits
	.align	128
.text._ZN7cutlass13device_kernelIN5flash19enable_sm80_to_sm89INS1_16FlashAttnFwdSm80INS1_25CollectiveMainloopFwdSm80ILi8ELi1ELb0EN4cute5tupleIJNS5_1CILi128EEENS7_ILi64EEENS7_ILi256EEEEEELi256ENS_6half_tEfNS_4arch4Sm80ELb1ELb0ELb1ELb1ELb1ELb0ELb1ELb1EEENS1_21CollectiveEpilogueFwdINS6_IJS8_SA_S9_EEENS6_IJNS7_ILi1EEESI_SI_EEESC_SE_Li256ELb1ELb1ELb1ELb0EEENS1_36VarlenDynamicPersistentTileSchedulerILi128ELi64ELi256ELi256ELb1ELb1ELb0ELb1ELb1ELb1EEEEEEEEEvNT_6ParamsE:
        .type           _ZN7cutlass13device_kernelIN5flash19enable_sm80_to_sm89INS1_16FlashAttnFwdSm80INS1_25CollectiveMainloopFwdSm80ILi8ELi1ELb0EN4cute5tupleIJNS5_1CILi128EEENS7_ILi64EEENS7_ILi256EEEEEELi256ENS_6half_tEfNS_4arch4Sm80ELb1ELb0ELb1ELb1ELb1ELb0ELb1ELb1EEENS1_21CollectiveEpilogueFwdINS6_IJS8_SA_S9_EEENS6_IJNS7_ILi1EEESI_SI_EEESC_SE_Li256ELb1ELb1ELb1ELb0EEENS1_36VarlenDynamicPersistentTileSchedulerILi128ELi64ELi256ELi256ELb1ELb1ELb0ELb1ELb1ELb1EEEEEEEEEvNT_6ParamsE,@function
        .size           _ZN7cutlass13device_kernelIN5flash19enable_sm80_to_sm89INS1_16FlashAttnFwdSm80INS1_25CollectiveMainloopFwdSm80ILi8ELi1ELb0EN4cute5tupleIJNS5_1CILi128EEENS7_ILi64EEENS7_ILi256EEEEEELi256ENS_6half_tEfNS_4arch4Sm80ELb1ELb0ELb1ELb1ELb1ELb0ELb1ELb1EEENS1_21CollectiveEpilogueFwdINS6_IJS8_SA_S9_EEENS6_IJNS7_ILi1EEESI_SI_EEESC_SE_Li256ELb1ELb1ELb1ELb0EEENS1_36VarlenDynamicPersistentTileSchedulerILi128ELi64ELi256ELi256ELb1ELb1ELb0ELb1ELb1ELb1EEEEEEEEEvNT_6ParamsE,(.L_x_34 - _ZN7cutlass13device_kernelIN5flash19enable_sm80_to_sm89INS1_16FlashAttnFwdSm80INS1_25CollectiveMainloopFwdSm80ILi8ELi1ELb0EN4cute5tupleIJNS5_1CILi128EEENS7_ILi64EEENS7_ILi256EEEEEELi256ENS_6half_tEfNS_4arch4Sm80ELb1ELb0ELb1ELb1ELb1ELb0ELb1ELb1EEENS1_21CollectiveEpilogueFwdINS6_IJS8_SA_S9_EEENS6_IJNS7_ILi1EEESI_SI_EEESC_SE_Li256ELb1ELb1ELb1ELb0EEENS1_36VarlenDynamicPersistentTileSchedulerILi128ELi64ELi256ELi256ELb1ELb1ELb0ELb1ELb1ELb1EEEEEEEEEvNT_6ParamsE)
        .other          _ZN7cutlass13device_kernelIN5flash19enable_sm80_to_sm89INS1_16FlashAttnFwdSm80INS1_25CollectiveMainloopFwdSm80ILi8ELi1ELb0EN4cute5tupleIJNS5_1CILi128EEENS7_ILi64EEENS7_ILi256EEEEEELi256ENS_6half_tEfNS_4arch4Sm80ELb1ELb0ELb1ELb1ELb1ELb0ELb1ELb1EEENS1_21CollectiveEpilogueFwdINS6_IJS8_SA_S9_EEENS6_IJNS7_ILi1EEESI_SI_EEESC_SE_Li256ELb1ELb1ELb1ELb0EEENS1_36VarlenDynamicPersistentTileSchedulerILi128ELi64ELi256ELi256ELb1ELb1ELb0ELb1ELb1ELb1EEEEEEEEEvNT_6ParamsE,@"STO_CUDA_ENTRY STV_DEFAULT"
_ZN7cutlass13device_kernelIN5flash19enable_sm80_to_sm89INS1_16FlashAttnFwdSm80INS1_25CollectiveMainloopFwdSm80ILi8ELi1ELb0EN4cute5tupleIJNS5_1CILi128EEENS7_ILi64EEENS7_ILi256EEEEEELi256ENS_6half_tEfNS_4arch4Sm80ELb1ELb0ELb1ELb1ELb1ELb0ELb1ELb1EEENS1_21CollectiveEpilogueFwdINS6_IJS8_SA_S9_EEENS6_IJNS7_ILi1EEESI_SI_EEESC_SE_Li256ELb1ELb1ELb1ELb0EEENS1_36VarlenDynamicPersistentTileSchedulerILi128ELi64ELi256ELi256ELb1ELb1ELb0ELb1ELb1ELb1EEEEEEEEEvNT_6ParamsE:
[----:B------:R-:W-:Y:S01]  /*0000*/  LDC R1, c[0x0][0x28] ;  /* 0x00000a00ff017b82 */ /* 0x000fe20000000800 */
[----:B------:R-:W-:Y:S05]  /*0010*/  EXIT ;  /* 0x000000000000794d */ /* 0x000fea0003800000 */
.L_x_16:
        /* <DEDUP_REMOVED lines=14> */
.L_x_34:


//--------------------- .text._ZN7cutlass13device_kernelIN5flash19enable_sm80_to_sm89INS1_16FlashAttnFwdSm80INS1_25CollectiveMainloopFwdSm80ILi8ELi1ELb0EN4cute5tupleIJNS5_1CILi128EEENS7_ILi48EEENS7_ILi256EEEEEELi256ENS_6half_tEfNS_4arch4Sm80ELb1ELb0ELb1ELb1ELb1ELb1ELb1ELb1EEENS1_21CollectiveEpilogueFwdINS6_IJS8_SA_S9_EEENS6_IJNS7_ILi1EEESI_SI_EEESC_SE_Li256ELb1ELb1ELb1ELb0EEENS1_36VarlenDynamicPersistentTileSchedulerILi128ELi48ELi256ELi256ELb1ELb1ELb0ELb1ELb1ELb1EEEEEEEEEvNT_6ParamsE --------------------------
	.section	.text._ZN7cutlass13device_kernelIN5flash19enable_sm80_to_sm89INS1_16FlashAttnFwdSm80INS1_25CollectiveMainloopFwdSm80ILi8ELi1ELb0EN4cute5tupleIJNS5_1CILi128EEENS7_ILi48EEENS7_ILi256EEEEEELi256ENS_6half_tEfNS_4arch4Sm80ELb1ELb0ELb1ELb1ELb1ELb1ELb1ELb1EEENS1_21CollectiveEpilogueFwdINS6_IJS8_SA_S9_EEENS6_IJNS7_ILi1EEESI_SI_EEESC_SE_Li256ELb1ELb1ELb1ELb0EEENS1_36VarlenDynamicPersistentTileSchedulerILi128ELi48ELi256ELi256ELb1ELb1ELb0ELb1ELb1ELb1EEEEEEEEEvNT_6ParamsE,"ax",@progbits
	.align	128
.text._ZN7cutlass13device_kernelIN5flash19enable_sm80_to_sm89INS1_16FlashAttnFwdSm80INS1_25CollectiveMainloopFwdSm80ILi8ELi1ELb0EN4cute5tupleIJNS5_1CILi128EEENS7_ILi48EEENS7_ILi256EEEEEELi256ENS_6half_tEfNS_4arch4Sm80ELb1ELb0ELb1ELb1ELb1ELb1ELb1ELb1EEENS1_21CollectiveEpilogueFwdINS6_IJS8_SA_S9_EEENS6_IJNS7_ILi1EEESI_SI_EEESC_SE_Li256ELb1ELb1ELb1ELb0EEENS1_36VarlenDynamicPersistentTileSchedulerILi128ELi48ELi256ELi256ELb1ELb1ELb0ELb1ELb1ELb1EEEEEEEEEvNT_6ParamsE:
        .type           _ZN7cutlass13device_kernelIN5flash19enable_sm80_to_sm89INS1_16FlashAttnFwdSm80INS1_25CollectiveMainloopFwdSm80ILi8ELi1ELb0EN4cute5tupleIJNS5_1CILi128EEENS7_ILi48EEENS7_ILi256EEEEEELi256ENS_6half_tEfNS_4arch4Sm80ELb1ELb0ELb1ELb1ELb1ELb1ELb1ELb1EEENS1_21CollectiveEpilogueFwdINS6_IJS8_SA_S9_EEENS6_IJNS7_ILi1EEESI_SI_EEESC_SE_Li256ELb1ELb1ELb1ELb0EEENS1_36VarlenDynamicPersistentTileSchedulerILi128ELi48ELi256ELi256ELb1ELb1ELb0ELb1ELb1ELb1EEEEEEEEEvNT_6ParamsE,@function
        .size           _ZN7cutlass13device_kernelIN5flash19enable_sm80_to_sm89INS1_16FlashAttnFwdSm80INS1_25CollectiveMainloopFwdSm80ILi8ELi1ELb0EN4cute5tupleIJNS5_1CILi128EEENS7_ILi48EEENS7_ILi256EEEEEELi256ENS_6half_tEfNS_4arch4Sm80ELb1ELb0ELb1ELb1ELb1ELb1ELb1ELb1EEENS1_21CollectiveEpilogueFwdINS6_IJS8_SA_S9_EEENS6_IJNS7_ILi1EEESI_SI_EEESC_SE_Li256ELb1ELb1ELb1ELb0EEENS1_36VarlenDynamicPersistentTileSchedulerILi128ELi48ELi256ELi256ELb1ELb1ELb0ELb1ELb1ELb1EEEEEEEEEvNT_6ParamsE,(.L_x_35 - _ZN7cutlass13device_kernelIN5flash19enable_sm80_to_sm89INS1_16FlashAttnFwdSm80INS1_25CollectiveMainloopFwdSm80ILi8ELi1ELb0EN4cute5tupleIJNS5_1CILi128EEENS7_ILi48EEENS7_ILi256EEEEEELi256ENS_6half_tEfNS_4arch4Sm80ELb1ELb0ELb1ELb1ELb1ELb1ELb1ELb1EEENS1_21CollectiveEpilogueFwdINS6_IJS8_SA_S9_EEENS6_IJNS7_ILi1EEESI_SI_EEESC_SE_Li256ELb1ELb1ELb1ELb0EEENS1_36VarlenDynamicPersistentTileSchedulerILi128ELi48ELi256ELi256ELb1ELb1ELb0ELb1ELb1ELb1EEEEEEEEEvNT_6ParamsE)
        .other          _ZN7cutlass13device_kernelIN5flash19enable_sm80_to_sm89INS1_16FlashAttnFwdSm80INS1_25CollectiveMainloopFwdSm80ILi8ELi1ELb0EN4cute5tupleIJNS5_1CILi128EEENS7_ILi48EEENS7_ILi256EEEEEELi256ENS_6half_tEfNS_4arch4Sm80ELb1ELb0ELb1ELb1ELb1ELb1ELb1ELb1EEENS1_21CollectiveEpilogueFwdINS6_IJS8_SA_S9_EEENS6_IJNS7_ILi1EEESI_SI_EEESC_SE_Li256ELb1ELb1ELb1ELb0EEENS1_36VarlenDynamicPersistentTileSchedulerILi128ELi48ELi256ELi256ELb1ELb1ELb0ELb1ELb1ELb1EEEEEEEEEvNT_6ParamsE,@"STO_CUDA_ENTRY STV_DEFAULT"
_ZN7cutlass13device_kernelIN5flash19enable_sm80_to_sm89INS1_16FlashAttnFwdSm80INS1_25CollectiveMainloopFwdSm80ILi8ELi1ELb0EN4cute5tupleIJNS5_1CILi128EEENS7_ILi48EEENS7_ILi256EEEEEELi256ENS_6half_tEfNS_4arch4Sm80ELb1ELb0ELb1ELb1ELb1ELb1ELb1ELb1EEENS1_21CollectiveEpilogueFwdINS6_IJS8_SA_S9_EEENS6_IJNS7_ILi1EEESI_SI_EEESC_SE_Li256ELb1ELb1ELb1ELb0EEENS1_36VarlenDynamicPersistentTileSchedulerILi128ELi48ELi256ELi256ELb1ELb1ELb0ELb1ELb1ELb1EEEEEEEEEvNT_6ParamsE:
[----:B------:R-:W-:Y:S01]  /*0000*/  LDC R1, c[0x0][0x28] ;  /* 0x00000a00ff017b82 */ /* 0x000fe20000000800 */
[----:B------:R-:W-:Y:S05]  /*0010*/  EXIT ;  /* 0x000000000000794d */ /* 0x000fea0003800000 */
.L_x_17:
        /* <DEDUP_REMOVED lines=14> */
.L_x_35:


//--------------------- .nv.shared.reserved.0     --------------------------
	.section	.nv.shared.reserved.0,"aw",@nobits
	.weak		__nv_reservedSMEM_offset_0_alias
	.size		__nv_reservedSMEM_offset_0_alias, 0, 0
	.other		__nv_reservedSMEM_offset_0_alias,@"STO_CUDA_RESERVED_SHARED STV_DEFAULT"
__nv_reservedSMEM_offset_0_alias:
	.zero		0


//--------------------- .nv.global                --------------------------
	.section	.nv.global,"aw",@nobits
.nv.global:
	.type		_ZN86_INTERNAL_97bd09b1_50_flash_fwd_hdim256_fp16_paged_split_softcap_sm80_cu_b81ac279_33204cute1_E,@object
	.size		_ZN86_INTERNAL_97bd09b1_50_flash_fwd_hdim256_fp16_paged_split_softcap_sm80_cu_b81ac279_33204cute1_E,(_ZN86_INTERNAL_97bd09b1_50_flash_fwd_hdim256_fp16_paged_split_softcap_sm80_cu_b81ac279_33204cuda3std3__45__cpo6cbeginE - _ZN86_INTERNAL_97bd09b1_50_flash_fwd_hdim256_fp16_paged_split_softcap_sm80_cu_b81ac279_33204cute1_E)
_ZN86_INTERNAL_97bd09b1_50_flash_fwd_hdim256_fp16_paged_split_softcap_sm80_cu_b81ac279_33204cute1_E:
	.zero		1
	.type		_ZN86_INTERNAL_97bd09b1_50_flash_fwd_hdim256_fp16_paged_split_softcap_sm80_cu_b81ac279_33204cuda3std3__45__cpo6cbeginE,@object
	.size		_ZN86_INTERNAL_97bd09b1_50_flash_fwd_hdim256_fp16_paged_split_softcap_sm80_cu_b81ac279_33204cuda3std3__45__cpo6cbeginE,(_ZN86_INTERNAL_97bd09b1_50_flash_fwd_hdim256_fp16_paged_split_softcap_sm80_cu_b81ac279_33204cuda3std3__48in_placeE - _ZN86_INTERNAL_97bd09b1_50_flash_fwd_hdim256_fp16_paged_split_softcap_sm80_cu_b81ac279_33204cuda3std3__45__cpo6cbeginE)
_ZN86_INTERNAL_97bd09b1_50_flash_fwd_hdim256_fp16_paged_split_softcap_sm80_cu_b81ac279_33204cuda3std3__45__cpo6cbeginE:
	.zero		1
	.type		_ZN86_INTERNAL_97bd09b1_50_flash_fwd_hdim256_fp16_paged_split_softcap_sm80_cu_b81ac279_33204cuda3std3__48in_placeE,@object
	.size		_ZN86_INTERNAL_97bd09b1_50_flash_fwd_hdim256_fp16_paged_split_softcap_sm80_cu_b81ac279_33204cuda3std3__48in_placeE,(_ZN86_INTERNAL_97bd09b1_50_flash_fwd_hdim256_fp16_paged_split_softcap_sm80_cu_b81ac279_33204cuda3std6ranges3__45__cpo9iter_moveE - _ZN86_INTERNAL_97bd09b1_50_flash_fwd_hdim256_fp16_paged_split_softcap_sm80_cu_b81ac279_33204cuda3std3__48in_placeE)
_ZN86_INTERNAL_97bd09b1_50_flash_fwd_hdim256_fp16_paged_split_softcap_sm80_cu_b81ac279_33204cuda3std3__48in_placeE:
	.zero		1
	.type		_ZN86_INTERNAL_97bd09b1_50_flash_fwd_hdim256_fp16_paged_split_softcap_sm80_cu_b81ac279_33204cuda3std6ranges3__45__cpo9iter_moveE,@object
	.size		_ZN86_INTERNAL_97bd09b1_50_flash_fwd_hdim256_fp16_paged_split_softcap_sm80_cu_b81ac279_33204cuda3std6ranges3__45__cpo9iter_moveE,(_ZN86_INTERNAL_97bd09b1_50_flash_fwd_hdim256_fp16_paged_split_softcap_sm80_cu_b81ac279_33204cuda3std3__45__cpo5beginE - _ZN86_INTERNAL_97bd09b1_50_flash_fwd_hdim256_fp16_paged_split_softcap_sm80_cu_b81ac279_33204cuda3std6ranges3__45__cpo9iter_moveE)
_ZN86_INTERNAL_97bd09b1_50_flash_fwd_hdim256_fp16_paged_split_softcap_sm80_cu_b81ac279_33204cuda3std6ranges3__45__cpo9iter_moveE:
	.zero		1
	.type		_ZN86_INTERNAL_97bd09b1_50_flash_fwd_hdim256_fp16_paged_split_softcap_sm80_cu_b81ac279_33204cuda3std3__45__cpo5beginE,@object
	.size		_ZN86_INTERNAL_97bd09b1_50_flash_fwd_hdim256_fp16_paged_split_softcap_sm80_cu_b81ac279_33204cuda3std3__45__cpo5beginE,(_ZN86_INTERNAL_97bd09b1_50_flash_fwd_hdim256_fp16_paged_split_softcap_sm80_cu_b81ac279_33204cuda3std3__488_GLOBAL__N__97bd09b1_50_flash_fwd_hdim256_fp16_paged_split_softcap_sm80_cu_b81ac279_33206ignoreE - _ZN86_INTERNAL_97bd09b1_50_flash_fwd_hdim256_fp16_paged_split_softcap_sm80_cu_b81ac279_33204cuda3std3__45__cpo5beginE)
_ZN86_INTERNAL_97bd09b1_50_flash_fwd_hdim256_fp16_paged_split_softcap_sm80_cu_b81ac279_33204cuda3std3__45__cpo5beginE:
	.zero		1
	.type		_ZN86_INTERNAL_97bd09b1_50_flash_fwd_hdim256_fp16_paged_split_softcap_sm80_cu_b81ac279_33204cuda3std3__488_GLOBAL__N__97bd09b1_50_flash_fwd_hdim256_fp16_paged_split_softcap_sm80_cu_b81ac279_33206ignoreE,@object
	.size		_ZN86_INTERNAL_97bd09b1_50_flash_fwd_hdim256_fp16_paged_split_softcap_sm80_cu_b81ac279_33204cuda3std3__488_GLOBAL__N__97bd09b1_50_flash_fwd_hdim256_fp16_paged_split_softcap_sm80_cu_b81ac279_33206ignoreE,(_ZN86_INTERNAL_97bd09b1_50_flash_fwd_hdim256_fp16_paged_split_softcap_sm80_cu_b81ac279_33204cute7productE - _ZN86_INTERNAL_97bd09b1_50_flash_fwd_hdim256_fp16_paged_split_softcap_sm80_cu_b81ac279_33204cuda3std3__488_GLOBAL__N__97bd09b1_50_flash_fwd_hdim256_fp16_paged_split_softcap_sm80_cu_b81ac279_33206ignoreE)
_ZN86_INTERNAL_97bd09b1_50_flash_fwd_hdim256_fp16_paged_split_softcap_sm80_cu_b81ac279_33204cuda3std3__488_GLOBAL__N__97bd09b1_50_flash_fwd_hdim256_fp16_paged_split_softcap_sm80_cu_b81ac279_33206ignoreE:
	.zero		1
	.type		_ZN86_INTERNAL_97bd09b1_50_flash_fwd_hdim256_fp16_paged_split_softcap_sm80_cu_b81ac279_33204cute7productE,@object
	.size		_ZN86_INTERNAL_97bd09b1_50_flash_fwd_hdim256_fp16_paged_split_softcap_sm80_cu_b81ac279_33204cute7productE,(_ZN86_INTERNAL_97bd09b1_50_flash_fwd_hdim256_fp16_paged_split_softcap_sm80_cu_b81ac279_33204cuda3std3__45__cpo3endE - _ZN86_INTERNAL_97bd09b1_50_flash_fwd_hdim256_fp16_paged_split_softcap_sm80_cu_b81ac279_33204cute7productE)
_ZN86_INTERNAL_97bd09b1_50_flash_fwd_hdim256_fp16_paged_split_softcap_sm80_cu_b81ac279_33204cute7productE:
	.zero		1
	.type		_ZN86_INTERNAL_97bd09b1_50_flash_fwd_hdim256_fp16_paged_split_softcap_sm80_cu_b81ac279_33204cuda3std3__45__cpo3endE,@object
	.size		_ZN86_INTERNAL_97bd09b1_50_flash_fwd_hdim256_fp16_paged_split_softcap_sm80_cu_b81ac279_33204cuda3std3__45__cpo3endE,(_ZN86_INTERNAL_97bd09b1_50_flash_fwd_hdim256_fp16_paged_split_softcap_sm80_cu_b81ac279_33204cuda3std3__419piecewise_constructE - _ZN86_INTERNAL_97bd09b1_50_flash_fwd_hdim256_fp16_paged_split_softcap_sm80_cu_b81ac279_33204cuda3std3__45__cpo3endE)
_ZN86_INTERNAL_97bd09b1_50_flash_fwd_hdim256_fp16_paged_split_softcap_sm80_cu_b81ac279_33204cuda3std3__45__cpo3endE:
	.zero		1
	.type		_ZN86_INTERNAL_97bd09b1_50_flash_fwd_hdim256_fp16_paged_split_softcap_sm80_cu_b81ac279_33204cuda3std3__419piecewise_constructE,@object
	.size		_ZN86_INTERNAL_97bd09b1_50_flash_fwd_hdim256_fp16_paged_split_softcap_sm80_cu_b81ac279_33204cuda3std3__419piecewise_constructE,(_ZN86_INTERNAL_97bd09b1_50_flash_fwd_hdim256_fp16_paged_split_softcap_sm80_cu_b81ac279_33204cuda3std3__45__cpo4cendE - _ZN86_INTERNAL_97bd09b1_50_flash_fwd_hdim256_fp16_paged_split_softcap_sm80_cu_b81ac279_33204cuda3std3__419piecewise_constructE)
_ZN86_INTERNAL_97bd09b1_50_flash_fwd_hdim256_fp16_paged_split_softcap_sm80_cu_b81ac279_33204cuda3std3__419piecewise_constructE:
	.zero		1
	.type		_ZN86_INTERNAL_97bd09b1_50_flash_fwd_hdim256_fp16_paged_split_softcap_sm80_cu_b81ac279_33204cuda3std3__45__cpo4cendE,@object
	.size		_ZN86_INTERNAL_97bd09b1_50_flash_fwd_hdim256_fp16_paged_split_softcap_sm80_cu_b81ac279_33204cuda3std3__45__cpo4cendE,(_ZN86_INTERNAL_97bd09b1_50_flash_fwd_hdim256_fp16_paged_split_softcap_sm80_cu_b81ac279_33204cuda3std6ranges3__45__cpo4swapE - _ZN86_INTERNAL_97bd09b1_50_flash_fwd_hdim256_fp16_paged_split_softcap_sm80_cu_b81ac279_33204cuda3std3__45__cpo4cendE)
_ZN86_INTERNAL_97bd09b1_50_flash_fwd_hdim256_fp16_paged_split_softcap_sm80_cu_b81ac279_33204cuda3std3__45__cpo4cendE:
	.zero		1
	.type		_ZN86_INTERNAL_97bd09b1_50_flash_fwd_hdim256_fp16_paged_split_softcap_sm80_cu_b81ac279_33204cuda3std6ranges3__45__cpo4swapE,@object
	.size		_ZN86_INTERNAL_97bd09b1_50_flash_fwd_hdim256_fp16_paged_split_softcap_sm80_cu_b81ac279_33204cuda3std6ranges3__45__cpo4swapE,(.L_7 - _ZN86_INTERNAL_97bd09b1_50_flash_fwd_hdim256_fp16_paged_split_softcap_sm80_cu_b81ac279_33204cuda3std6ranges3__45__cpo4swapE)
_ZN86_INTERNAL_97bd09b1_50_flash_fwd_hdim256_fp16_paged_split_softcap_sm80_cu_b81ac279_33204cuda3std6ranges3__45__cpo4swapE:
	.zero		1
.L_7:


//--------------------- .nv.constant0._ZN7cutlass13device_kernelIN5flash19enable_sm80_to_sm89INS1_16FlashAttnFwdSm80INS1_25CollectiveMainloopFwdSm80ILi8ELi1ELb1EN4cute5tupleIJNS5_1CILi128EEENS7_ILi64EEENS7_ILi256EEEEEELi256ENS_6half_tEfNS_4arch4Sm80ELb0ELb0ELb1ELb0ELb1ELb0ELb1ELb1EEENS1_21CollectiveEpilogueFwdINS6_IJS8_SA_S9_EEENS6_IJNS7_ILi1EEESI_SI_EEESC_SE_Li256ELb0ELb1ELb1ELb0EEENS1_19SingleTileSchedulerILb0ELb1ELb1ELi128EEEEEEEEEvNT_6ParamsE --------------------------
	.section	.nv.constant0._ZN7cutlass13device_kernelIN5flash19enable_sm80_to_sm89INS1_16FlashAttnFwdSm80INS1_25CollectiveMainloopFwdSm80ILi8ELi1ELb1EN4cute5tupleIJNS5_1CILi128EEENS7_ILi64EEENS7_ILi256EEEEEELi256ENS_6half_tEfNS_4arch4Sm80ELb0ELb0ELb1ELb0ELb1ELb0ELb1ELb1EEENS1_21CollectiveEpilogueFwdINS6_IJS8_SA_S9_EEENS6_IJNS7_ILi1EEESI_SI_EEESC_SE_Li256ELb0ELb1ELb1ELb0EEENS1_19SingleTileSchedulerILb0ELb1ELb1ELi128EEEEEEEEEvNT_6ParamsE,"a",@progbits
	.sectionflags	@""
	.align	4
.nv.constant0._ZN7cutlass13device_kernelIN5flash19enable_sm80_to_sm89INS1_16FlashAttnFwdSm80INS1_25CollectiveMainloopFwdSm80ILi8ELi1ELb1EN4cute5tupleIJNS5_1CILi128EEENS7_ILi64EEENS7_ILi256EEEEEELi256ENS_6half_tEfNS_4arch4Sm80ELb0ELb0ELb1ELb0ELb1ELb0ELb1ELb1EEENS1_21CollectiveEpilogueFwdINS6_IJS8_SA_S9_EEENS6_IJNS7_ILi1EEESI_SI_EEESC_SE_Li256ELb0ELb1ELb1ELb0EEENS1_19SingleTileSchedulerILb0ELb1ELb1ELi128EEEEEEEEEvNT_6ParamsE:
	.zero		1576


//--------------------- .nv.constant0._ZN7cutlass13device_kernelIN5flash19enable_sm80_to_sm89INS1_16FlashAttnFwdSm80INS1_25CollectiveMainloopFwdSm80ILi8ELi1ELb1EN4cute5tupleIJNS5_1CILi128EEENS7_ILi48EEENS7_ILi256EEEEEELi256ENS_6half_tEfNS_4arch4Sm80ELb0ELb0ELb1ELb1ELb1ELb0ELb1ELb1EEENS1_21CollectiveEpilogueFwdINS6_IJS8_SA_S9_EEENS6_IJNS7_ILi1EEESI_SI_EEESC_SE_Li256ELb1ELb1ELb1ELb0EEENS1_36VarlenDynamicPersistentTileSchedulerILi128ELi48ELi256ELi256ELb1ELb1ELb0ELb0ELb1ELb1EEEEEEEEEvNT_6ParamsE --------------------------
	.section	.nv.constant0._ZN7cutlass13device_kernelIN5flash19enable_sm80_to_sm89INS1_16FlashAttnFwdSm80INS1_25CollectiveMainloopFwdSm80ILi8ELi1ELb1EN4cute5tupleIJNS5_1CILi128EEENS7_ILi48EEENS7_ILi256EEEEEELi256ENS_6half_tEfNS_4arch4Sm80ELb0ELb0ELb1ELb1ELb1ELb0ELb1ELb1EEENS1_21CollectiveEpilogueFwdINS6_IJS8_SA_S9_EEENS6_IJNS7_ILi1EEESI_SI_EEESC_SE_Li256ELb1ELb1ELb1ELb0EEENS1_36VarlenDynamicPersistentTileSchedulerILi128ELi48ELi256ELi256ELb1ELb1ELb0ELb0ELb1ELb1EEEEEEEEEvNT_6ParamsE,"a",@progbits
	.sectionflags	@""
	.align	4
.nv.constant0._ZN7cutlass13device_kernelIN5flash19enable_sm80_to_sm89INS1_16FlashAttnFwdSm80INS1_25CollectiveMainloopFwdSm80ILi8ELi1ELb1EN4cute5tupleIJNS5_1CILi128EEENS7_ILi48EEENS7_ILi256EEEEEELi256ENS_6half_tEfNS_4arch4Sm80ELb0ELb0ELb1ELb1ELb1ELb0ELb1ELb1EEENS1_21CollectiveEpilogueFwdINS6_IJS8_SA_S9_EEENS6_IJNS7_ILi1EEESI_SI_EEESC_SE_Li256ELb1ELb1ELb1ELb0EEENS1_36VarlenDynamicPersistentTileSchedulerILi128ELi48ELi256ELi256ELb1ELb1ELb0ELb0ELb1ELb1EEEEEEEEEvNT_6ParamsE:
	.zero		1608


//--------------------- .nv.constant0._ZN7cutlass13device_kernelIN5flash19enable_sm80_to_sm89INS1_16FlashAttnFwdSm80INS1_25CollectiveMainloopFwdSm80ILi8ELi1ELb0EN4cute5tupleIJNS5_1CILi128EEENS7_ILi32EEENS7_ILi256EEEEEELi256ENS_6half_tEfNS_4arch4Sm80ELb0ELb0ELb1ELb1ELb1ELb1ELb1ELb1EEENS1_21CollectiveEpilogueFwdINS6_IJS8_SA_S9_EEENS6_IJNS7_ILi1EEESI_SI_EEESC_SE_Li256ELb1ELb1ELb1ELb0EEENS1_36VarlenDynamicPersistentTileSchedulerILi128ELi32ELi256ELi256ELb1ELb1ELb0ELb0ELb1ELb1EEEEEEEEEvNT_6ParamsE --------------------------
	.section	.nv.constant0._ZN7cutlass13device_kernelIN5flash19enable_sm80_to_sm89INS1_16FlashAttnFwdSm80INS1_25CollectiveMainloopFwdSm80ILi8ELi1ELb0EN4cute5tupleIJNS5_1CILi128EEENS7_ILi32EEENS7_ILi256EEEEEELi256ENS_6half_tEfNS_4arch4Sm80ELb0ELb0ELb1ELb1ELb1ELb1ELb1ELb1EEENS1_21CollectiveEpilogueFwdINS6_IJS8_SA_S9_EEENS6_IJNS7_ILi1EEESI_SI_EEESC_SE_Li256ELb1ELb1ELb1ELb0EEENS1_36VarlenDynamicPersistentTileSchedulerILi128ELi32ELi256ELi256ELb1ELb1ELb0ELb0ELb1ELb1EEEEEEEEEvNT_6ParamsE,"a",@progbits
	.sectionflags	@""
	.align	4
.nv.constant0._ZN7cutlass13device_kernelIN5flash19enable_sm80_to_sm89INS1_16FlashAttnFwdSm80INS1_25CollectiveMainloopFwdSm80ILi8ELi1ELb0EN4cute5tupleIJNS5_1CILi128EEENS7_ILi32EEENS7_ILi256EEEEEELi256ENS_6half_tEfNS_4arch4Sm80ELb0ELb0ELb1ELb1ELb1ELb1ELb1ELb1EEENS1_21CollectiveEpilogueFwdINS6_IJS8_SA_S9_EEENS6_IJNS7_ILi1EEESI_SI_EEESC_SE_Li256ELb1ELb1ELb1ELb0EEENS1_36VarlenDynamicPersistentTileSchedulerILi128ELi32ELi256ELi256ELb1ELb1ELb0ELb0ELb1ELb1EEEEEEEEEvNT_6ParamsE:
	.zero		1608


//--------------------- .nv.constant0._ZN7cutlass13device_kernelIN5flash19enable_sm80_to_sm89INS1_16FlashAttnFwdSm80INS1_25CollectiveMainloopFwdSm80ILi8ELi1ELb1EN4cute5tupleIJNS5_1CILi128EEENS7_ILi48EEENS7_ILi256EEEEEELi256ENS_6half_tEfNS_4arch4Sm80ELb0ELb1ELb1ELb0ELb1ELb0ELb1ELb1EEENS1_21CollectiveEpilogueFwdINS6_IJS8_SA_S9_EEENS6_IJNS7_ILi1EEESI_SI_EEESC_SE_Li256ELb0ELb1ELb1ELb0EEENS1_19SingleTileSchedulerILb0ELb1ELb1ELi128EEEEEEEEEvNT_6ParamsE --------------------------
	.section	.nv.constant0._ZN7cutlass13device_kernelIN5flash19enable_sm80_to_sm89INS1_16FlashAttnFwdSm80INS1_25CollectiveMainloopFwdSm80ILi8ELi1ELb1EN4cute5tupleIJNS5_1CILi128EEENS7_ILi48EEENS7_ILi256EEEEEELi256ENS_6half_tEfNS_4arch4Sm80ELb0ELb1ELb1ELb0ELb1ELb0ELb1ELb1EEENS1_21CollectiveEpilogueFwdINS6_IJS8_SA_S9_EEENS6_IJNS7_ILi1EEESI_SI_EEESC_SE_Li256ELb0ELb1ELb1ELb0EEENS1_19SingleTileSchedulerILb0ELb1ELb1ELi128EEEEEEEEEvNT_6ParamsE,"a",@progbits
	.sectionflags	@""
	.align	4
.nv.constant0._ZN7cutlass13device_kernelIN5flash19enable_sm80_to_sm89INS1_16FlashAttnFwdSm80INS1_25CollectiveMainloopFwdSm80ILi8ELi1ELb1EN4cute5tupleIJNS5_1CILi128EEENS7_ILi48EEENS7_ILi256EEEEEELi256ENS_6half_tEfNS_4arch4Sm80ELb0ELb1ELb1ELb0ELb1ELb0ELb1ELb1EEENS1_21CollectiveEpilogueFwdINS6_IJS8_SA_S9_EEENS6_IJNS7_ILi1EEESI_SI_EEESC_SE_Li256ELb0ELb1ELb1ELb0EEENS1_19SingleTileSchedulerILb0ELb1ELb1ELi128EEEEEEEEEvNT_6ParamsE:
	.zero		1576


//--------------------- .nv.constant0._ZN7cutlass13device_kernelIN5flash19enable_sm80_to_sm89INS1_16FlashAttnFwdSm80INS1_25CollectiveMainloopFwdSm80ILi8ELi1ELb1EN4cute5tupleIJNS5_1CILi128EEENS7_ILi48EEENS7_ILi256EEEEEELi256ENS_6half_tEfNS_4arch4Sm80ELb0ELb1ELb1ELb1ELb1ELb0ELb1ELb1EEENS1_21CollectiveEpilogueFwdINS6_IJS8_SA_S9_EEENS6_IJNS7_ILi1EEESI_SI_EEESC_SE_Li256ELb1ELb1ELb1ELb0EEENS1_36VarlenDynamicPersistentTileSchedulerILi128ELi48ELi256ELi256ELb1ELb1ELb0ELb1ELb0ELb1EEEEEEEEEvNT_6ParamsE --------------------------
	.section	.nv.constant0._ZN7cutlass13device_kernelIN5flash19enable_sm80_to_sm89INS1_16FlashAttnFwdSm80INS1_25CollectiveMainloopFwdSm80ILi8ELi1ELb1EN4cute5tupleIJNS5_1CILi128EEENS7_ILi48EEENS7_ILi256EEEEEELi256ENS_6half_tEfNS_4arch4Sm80ELb0ELb1ELb1ELb1ELb1ELb0ELb1ELb1EEENS1_21CollectiveEpilogueFwdINS6_IJS8_SA_S9_EEENS6_IJNS7_ILi1EEESI_SI_EEESC_SE_Li256ELb1ELb1ELb1ELb0EEENS1_36VarlenDynamicPersistentTileSchedulerILi128ELi48ELi256ELi256ELb1ELb1ELb0ELb1ELb0ELb1EEEEEEEEEvNT_6ParamsE,"a",@progbits
	.sectionflags	@""
	.align	4
.nv.constant0._ZN7cutlass13device_kernelIN5flash19enable_sm80_to_sm89INS1_16FlashAttnFwdSm80INS1_25CollectiveMainloopFwdSm80ILi8ELi1ELb1EN4cute5tupleIJNS5_1CILi128EEENS7_ILi48EEENS7_ILi256EEEEEELi256ENS_6half_tEfNS_4arch4Sm80ELb0ELb1ELb1ELb1ELb1ELb0ELb1ELb1EEENS1_21CollectiveEpilogueFwdINS6_IJS8_SA_S9_EEENS6_IJNS7_ILi1EEESI_SI_EEESC_SE_Li256ELb1ELb1ELb1ELb0EEENS1_36VarlenDynamicPersistentTileSchedulerILi128ELi48ELi256ELi256ELb1ELb1ELb0ELb1ELb0ELb1EEEEEEEEEvNT_6ParamsE:
	.zero		1608


//--------------------- .nv.constant0._ZN7cutlass13device_kernelIN5flash19enable_sm80_to_sm89INS1_16FlashAttnFwdSm80INS1_25CollectiveMainloopFwdSm80ILi8ELi1ELb0EN4cute5tupleIJNS5_1CILi128EEENS7_ILi32EEENS7_ILi256EEEEEELi256ENS_6half_tEfNS_4arch4Sm80ELb0ELb1ELb1ELb1ELb1ELb1ELb1ELb1EEENS1_21CollectiveEpilogueFwdINS6_IJS8_SA_S9_EEENS6_IJNS7_ILi1EEESI_SI_EEESC_SE_Li256ELb1ELb1ELb1ELb0EEENS1_36VarlenDynamicPersistentTileSchedulerILi128ELi32ELi256ELi256ELb1ELb1ELb0ELb1ELb0ELb1EEEEEEEEEvNT_6ParamsE --------------------------
	.section	.nv.constant0._ZN7cutlass13device_kernelIN5flash19enable_sm80_to_sm89INS1_16FlashAttnFwdSm80INS1_25CollectiveMainloopFwdSm80ILi8ELi1ELb0EN4cute5tupleIJNS5_1CILi128EEENS7_ILi32EEENS7_ILi256EEEEEELi256ENS_6half_tEfNS_4arch4Sm80ELb0ELb1ELb1ELb1ELb1ELb1ELb1ELb1EEENS1_21CollectiveEpilogueFwdINS6_IJS8_SA_S9_EEENS6_IJNS7_ILi1EEESI_SI_EEESC_SE_Li256ELb1ELb1ELb1ELb0EEENS1_36VarlenDynamicPersistentTileSchedulerILi128ELi32ELi256ELi256ELb1ELb1ELb0ELb1ELb0ELb1EEEEEEEEEvNT_6ParamsE,"a",@progbits
	.sectionflags	@""
	.align	4
.nv.constant0._ZN7cutlass13device_kernelIN5flash19enable_sm80_to_sm89INS1_16FlashAttnFwdSm80INS1_25CollectiveMainloopFwdSm80ILi8ELi1ELb0EN4cute5tupleIJNS5_1CILi128EEENS7_ILi32EEENS7_ILi256EEEEEELi256ENS_6half_tEfNS_4arch4Sm80ELb0ELb1ELb1ELb1ELb1ELb1ELb1ELb1EEENS1_21CollectiveEpilogueFwdINS6_IJS8_SA_S9_EEENS6_IJNS7_ILi1EEESI_SI_EEESC_SE_Li256ELb1ELb1ELb1ELb0EEENS1_36VarlenDynamicPersistentTileSchedulerILi128ELi32ELi256ELi256ELb1ELb1ELb0ELb1ELb0ELb1EEEEEEEEEvNT_6ParamsE:
	.zero		1608


//--------------------- .nv.constant0._ZN7cutlass13device_kernelIN5flash19enable_sm80_to_sm89INS1_16FlashAttnFwdSm80INS1_25CollectiveMainloopFwdSm80ILi8ELi1ELb1EN4cute5tupleIJNS5_1CILi128EEENS7_ILi64EEENS7_ILi256EEEEEELi256ENS_6half_tEfNS_4arch4Sm80ELb1ELb0ELb1ELb0ELb1ELb0ELb1ELb1EEENS1_21CollectiveEpilogueFwdINS6_IJS8_SA_S9_EEENS6_IJNS7_ILi1EEESI_SI_EEESC_SE_Li256ELb0ELb1ELb1ELb0EEENS1_30DynamicPersistentTileSchedulerILi256ELi256ELb1ELb1ELb0EEEEEEEEEvNT_6ParamsE --------------------------
	.section	.nv.constant0._ZN7cutlass13device_kernelIN5flash19enable_sm80_to_sm89INS1_16FlashAttnFwdSm80INS1_25CollectiveMainloopFwdSm80ILi8ELi1ELb1EN4cute5tupleIJNS5_1CILi128EEENS7_ILi64EEENS7_ILi256EEEEEELi256ENS_6half_tEfNS_4arch4Sm80ELb1ELb0ELb1ELb0ELb1ELb0ELb1ELb1EEENS1_21CollectiveEpilogueFwdINS6_IJS8_SA_S9_EEENS6_IJNS7_ILi1EEESI_SI_EEESC_SE_Li256ELb0ELb1ELb1ELb0EEENS1_30DynamicPersistentTileSchedulerILi256ELi256ELb1ELb1ELb0EEEEEEEEEvNT_6ParamsE,"a",@progbits
	.sectionflags	@""
	.align	4
.nv.constant0._ZN7cutlass13device_kernelIN5flash19enable_sm80_to_sm89INS1_16FlashAttnFwdSm80INS1_25CollectiveMainloopFwdSm80ILi8ELi1ELb1EN4cute5tupleIJNS5_1CILi128EEENS7_ILi64EEENS7_ILi256EEEEEELi256ENS_6half_tEfNS_4arch4Sm80ELb1ELb0ELb1ELb0ELb1ELb0ELb1ELb1EEENS1_21CollectiveEpilogueFwdINS6_IJS8_SA_S9_EEENS6_IJNS7_ILi1EEESI_SI_EEESC_SE_Li256ELb0ELb1ELb1ELb0EEENS1_30DynamicPersistentTileSchedulerILi256ELi256ELb1ELb1ELb0EEEEEEEEEvNT_6ParamsE:
	.zero		1592


//--------------------- .nv.constant0._ZN7cutlass13device_kernelIN5flash19enable_sm80_to_sm89INS1_16FlashAttnFwdSm80INS1_25CollectiveMainloopFwdSm80ILi8ELi1ELb1EN4cute5tupleIJNS5_1CILi128EEENS7_ILi48EEENS7_ILi256EEEEEELi256ENS_6half_tEfNS_4arch4Sm80ELb1ELb0ELb1ELb1ELb1ELb0ELb1ELb1EEENS1_21CollectiveEpilogueFwdINS6_IJS8_SA_S9_EEENS6_IJNS7_ILi1EEESI_SI_EEESC_SE_Li256ELb1ELb1ELb1ELb0EEENS1_36VarlenDynamicPersistentTileSchedulerILi128ELi48ELi256ELi256ELb1ELb1ELb0ELb1ELb1ELb1EEEEEEEEEvNT_6ParamsE --------------------------
	.section	.nv.constant0._ZN7cutlass13device_kernelIN5flash19enable_sm80_to_sm89INS1_16FlashAttnFwdSm80INS1_25CollectiveMainloopFwdSm80ILi8ELi1ELb1EN4cute5tupleIJNS5_1CILi128EEENS7_ILi48EEENS7_ILi256EEEEEELi256ENS_6half_tEfNS_4arch4Sm80ELb1ELb0ELb1ELb1ELb1ELb0ELb1ELb1EEENS1_21CollectiveEpilogueFwdINS6_IJS8_SA_S9_EEENS6_IJNS7_ILi1EEESI_SI_EEESC_SE_Li256ELb1ELb1ELb1ELb0EEENS1_36VarlenDynamicPersistentTileSchedulerILi128ELi48ELi256ELi256ELb1ELb1ELb0ELb1ELb1ELb1EEEEEEEEEvNT_6ParamsE,"a",@progbits
	.sectionflags	@""
	.align	4
.nv.constant0._ZN7cutlass13device_kernelIN5flash19enable_sm80_to_sm89INS1_16FlashAttnFwdSm80INS1_25CollectiveMainloopFwdSm80ILi8ELi1ELb1EN4cute5tupleIJNS5_1CILi128EEENS7_ILi48EEENS7_ILi256EEEEEELi256ENS_6half_tEfNS_4arch4Sm80ELb1ELb0ELb1ELb1ELb1ELb0ELb1ELb1EEENS1_21CollectiveEpilogueFwdINS6_IJS8_SA_S9_EEENS6_IJNS7_ILi1EEESI_SI_EEESC_SE_Li256ELb1ELb1ELb1ELb0EEENS1_36VarlenDynamicPersistentTileSchedulerILi128ELi48ELi256ELi256ELb1ELb1ELb0ELb1ELb1ELb1EEEEEEEEEvNT_6ParamsE:
	.zero		1608


//--------------------- .nv.constant0._ZN7cutlass13device_kernelIN5flash19enable_sm80_to_sm89INS1_16FlashAttnFwdSm80INS1_25CollectiveMainloopFwdSm80ILi8ELi1ELb0EN4cute5tupleIJNS5_1CILi128EEENS7_ILi32EEENS7_ILi256EEEEEELi256ENS_6half_tEfNS_4arch4Sm80ELb1ELb0ELb1ELb1ELb1ELb1ELb1ELb1EEENS1_21CollectiveEpilogueFwdINS6_IJS8_SA_S9_EEENS6_IJNS7_ILi1EEESI_SI_EEESC_SE_Li256ELb1ELb1ELb1ELb0EEENS1_36VarlenDynamicPersistentTileSchedulerILi128ELi32ELi256ELi256ELb1ELb1ELb0ELb1ELb1ELb1EEEEEEEEEvNT_6ParamsE --------------------------
	.section	.nv.constant0._ZN7cutlass13device_kernelIN5flash19enable_sm80_to_sm89INS1_16FlashAttnFwdSm80INS1_25CollectiveMainloopFwdSm80ILi8ELi1ELb0EN4cute5tupleIJNS5_1CILi128EEENS7_ILi32EEENS7_ILi256EEEEEELi256ENS_6half_tEfNS_4arch4Sm80ELb1ELb0ELb1ELb1ELb1ELb1ELb1ELb1EEENS1_21CollectiveEpilogueFwdINS6_IJS8_SA_S9_EEENS6_IJNS7_ILi1EEESI_SI_EEESC_SE_Li256ELb1ELb1ELb1ELb0EEENS1_36VarlenDynamicPersistentTileSchedulerILi128ELi32ELi256ELi256ELb1ELb1ELb0ELb1ELb1ELb1EEEEEEEEEvNT_6ParamsE,"a",@progbits
	.sectionflags	@""
	.align	4
.nv.constant0._ZN7cutlass13device_kernelIN5flash19enable_sm80_to_sm89INS1_16FlashAttnFwdSm80INS1_25CollectiveMainloopFwdSm80ILi8ELi1ELb0EN4cute5tupleIJNS5_1CILi128EEENS7_ILi32EEENS7_ILi256EEEEEELi256ENS_6half_tEfNS_4arch4Sm80ELb1ELb0ELb1ELb1ELb1ELb1ELb1ELb1EEENS1_21CollectiveEpilogueFwdINS6_IJS8_SA_S9_EEENS6_IJNS7_ILi1EEESI_SI_EEESC_SE_Li256ELb1ELb1ELb1ELb0EEENS1_36VarlenDynamicPersistentTileSchedulerILi128ELi32ELi256ELi256ELb1ELb1ELb0ELb1ELb1ELb1EEEEEEEEEvNT_6ParamsE:
	.zero		1608


//--------------------- .nv.constant0._ZN7cutlass13device_kernelIN5flash19enable_sm80_to_sm89INS1_16FlashAttnFwdSm80INS1_25CollectiveMainloopFwdSm80ILi8ELi1ELb0EN4cute5tupleIJNS5_1CILi128EEENS7_ILi96EEENS7_ILi256EEEEEELi256ENS_6half_tEfNS_4arch4Sm80ELb0ELb0ELb1ELb0ELb1ELb0ELb1ELb1EEENS1_21CollectiveEpilogueFwdINS6_IJS8_SA_S9_EEENS6_IJNS7_ILi1EEESI_SI_EEESC_SE_Li256ELb0ELb1ELb1ELb0EEENS1_19SingleTileSchedulerILb0ELb1ELb1ELi128EEEEEEEEEvNT_6ParamsE --------------------------
	.section	.nv.constant0._ZN7cutlass13device_kernelIN5flash19enable_sm80_to_sm89INS1_16FlashAttnFwdSm80INS1_25CollectiveMainloopFwdSm80ILi8ELi1ELb0EN4cute5tupleIJNS5_1CILi128EEENS7_ILi96EEENS7_ILi256EEEEEELi256ENS_6half_tEfNS_4arch4Sm80ELb0ELb0ELb1ELb0ELb1ELb0ELb1ELb1EEENS1_21CollectiveEpilogueFwdINS6_IJS8_SA_S9_EEENS6_IJNS7_ILi1EEESI_SI_EEESC_SE_Li256ELb0ELb1ELb1ELb0EEENS1_19SingleTileSchedulerILb0ELb1ELb1ELi128EEEEEEEEEvNT_6ParamsE,"a",@progbits
	.sectionflags	@""
	.align	4
.nv.constant0._ZN7cutlass13device_kernelIN5flash19enable_sm80_to_sm89INS1_16FlashAttnFwdSm80INS1_25CollectiveMainloopFwdSm80ILi8ELi1ELb0EN4cute5tupleIJNS5_1CILi128EEENS7_ILi96EEENS7_ILi256EEEEEELi256ENS_6half_tEfNS_4arch4Sm80ELb0ELb0ELb1ELb0ELb1ELb0ELb1ELb1EEENS1_21CollectiveEpilogueFwdINS6_IJS8_SA_S9_EEENS6_IJNS7_ILi1EEESI_SI_EEESC_SE_Li256ELb0ELb1ELb1ELb0EEENS1_19SingleTileSchedulerILb0ELb1ELb1ELi128EEEEEEEEEvNT_6ParamsE:
	.zero		1576


//--------------------- .nv.constant0._ZN7cutlass13device_kernelIN5flash19enable_sm80_to_sm89INS1_16FlashAttnFwdSm80INS1_25CollectiveMainloopFwdSm80ILi8ELi1ELb0EN4cute5tupleIJNS5_1CILi128EEENS7_ILi64EEENS7_ILi256EEEEEELi256ENS_6half_tEfNS_4arch4Sm80ELb0ELb0ELb1ELb1ELb1ELb0ELb1ELb1EEENS1_21CollectiveEpilogueFwdINS6_IJS8_SA_S9_EEENS6_IJNS7_ILi1EEESI_SI_EEESC_SE_Li256ELb1ELb1ELb1ELb0EEENS1_36VarlenDynamicPersistentTileSchedulerILi128ELi64ELi256ELi256ELb1ELb1ELb0ELb0ELb1ELb1EEEEEEEEEvNT_6ParamsE --------------------------
	.section	.nv.constant0._ZN7cutlass13device_kernelIN5flash19enable_sm80_to_sm89INS1_16FlashAttnFwdSm80INS1_25CollectiveMainloopFwdSm80ILi8ELi1ELb0EN4cute5tupleIJNS5_1CILi128EEENS7_ILi64EEENS7_ILi256EEEEEELi256ENS_6half_tEfNS_4arch4Sm80ELb0ELb0ELb1ELb1ELb1ELb0ELb1ELb1EEENS1_21CollectiveEpilogueFwdINS6_IJS8_SA_S9_EEENS6_IJNS7_ILi1EEESI_SI_EEESC_SE_Li256ELb1ELb1ELb1ELb0EEENS1_36VarlenDynamicPersistentTileSchedulerILi128ELi64ELi256ELi256ELb1ELb1ELb0ELb0ELb1ELb1EEEEEEEEEvNT_6ParamsE,"a",@progbits
	.sectionflags	@""
	.align	4
.nv.constant0._ZN7cutlass13device_kernelIN5flash19enable_sm80_to_sm89INS1_16FlashAttnFwdSm80INS1_25CollectiveMainloopFwdSm80ILi8ELi1ELb0EN4cute5tupleIJNS5_1CILi128EEENS7_ILi64EEENS7_ILi256EEEEEELi256ENS_6half_tEfNS_4arch4Sm80ELb0ELb0ELb1ELb1ELb1ELb0ELb1ELb1EEENS1_21CollectiveEpilogueFwdINS6_IJS8_SA_S9_EEENS6_IJNS7_ILi1EEESI_SI_EEESC_SE_Li256ELb1ELb1ELb1ELb0EEENS1_36VarlenDynamicPersistentTileSchedulerILi128ELi64ELi256ELi256ELb1ELb1ELb0ELb0ELb1ELb1EEEEEEEEEvNT_6ParamsE:
	.zero		1608


//--------------------- .nv.constant0._ZN7cutlass13device_kernelIN5flash19enable_sm80_to_sm89INS1_16FlashAttnFwdSm80INS1_25CollectiveMainloopFwdSm80ILi8ELi1ELb0EN4cute5tupleIJNS5_1CILi128EEENS7_ILi48EEENS7_ILi256EEEEEELi256ENS_6half_tEfNS_4arch4Sm80ELb0ELb0ELb1ELb1ELb1ELb1ELb1ELb1EEENS1_21CollectiveEpilogueFwdINS6_IJS8_SA_S9_EEENS6_IJNS7_ILi1EEESI_SI_EEESC_SE_Li256ELb1ELb1ELb1ELb0EEENS1_36VarlenDynamicPersistentTileSchedulerILi128ELi48ELi256ELi256ELb1ELb1ELb0ELb0ELb1ELb1EEEEEEEEEvNT_6ParamsE --------------------------
	.section	.nv.constant0._ZN7cutlass13device_kernelIN5flash19enable_sm80_to_sm89INS1_16FlashAttnFwdSm80INS1_25CollectiveMainloopFwdSm80ILi8ELi1ELb0EN4cute5tupleIJNS5_1CILi128EEENS7_ILi48EEENS7_ILi256EEEEEELi256ENS_6half_tEfNS_4arch4Sm80ELb0ELb0ELb1ELb1ELb1ELb1ELb1ELb1EEENS1_21CollectiveEpilogueFwdINS6_IJS8_SA_S9_EEENS6_IJNS7_ILi1EEESI_SI_EEESC_SE_Li256ELb1ELb1ELb1ELb0EEENS1_36VarlenDynamicPersistentTileSchedulerILi128ELi48ELi256ELi256ELb1ELb1ELb0ELb0ELb1ELb1EEEEEEEEEvNT_6ParamsE,"a",@progbits
	.sectionflags	@""
	.align	4
.nv.constant0._ZN7cutlass13device_kernelIN5flash19enable_sm80_to_sm89INS1_16FlashAttnFwdSm80INS1_25CollectiveMainloopFwdSm80ILi8ELi1ELb0EN4cute5tupleIJNS5_1CILi128EEENS7_ILi48EEENS7_ILi256EEEEEELi256ENS_6half_tEfNS_4arch4Sm80ELb0ELb0ELb1ELb1ELb1ELb1ELb1ELb1EEENS1_21CollectiveEpilogueFwdINS6_IJS8_SA_S9_EEENS6_IJNS7_ILi1EEESI_SI_EEESC_SE_Li256ELb1ELb1ELb1ELb0EEENS1_36VarlenDynamicPersistentTileSchedulerILi128ELi48ELi256ELi256ELb1ELb1ELb0ELb0ELb1ELb1EEEEEEEEEvNT_6ParamsE:
	.zero		1608


//--------------------- .nv.constant0._ZN7cutlass13device_kernelIN5flash19enable_sm80_to_sm89INS1_16FlashAttnFwdSm80INS1_25CollectiveMainloopFwdSm80ILi8ELi1ELb0EN4cute5tupleIJNS5_1CILi128EEENS7_ILi64EEENS7_ILi256EEEEEELi256ENS_6half_tEfNS_4arch4Sm80ELb0ELb1ELb1ELb0ELb1ELb0ELb1ELb1EEENS1_21CollectiveEpilogueFwdINS6_IJS8_SA_S9_EEENS6_IJNS7_ILi1EEESI_SI_EEESC_SE_Li256ELb0ELb1ELb1ELb0EEENS1_19SingleTileSchedulerILb0ELb1ELb1ELi128EEEEEEEEEvNT_6ParamsE --------------------------
	.section	.nv.constant0._ZN7cutlass13device_kernelIN5flash19enable_sm80_to_sm89INS1_16FlashAttnFwdSm80INS1_25CollectiveMainloopFwdSm80ILi8ELi1ELb0EN4cute5tupleIJNS5_1CILi128EEENS7_ILi64EEENS7_ILi256EEEEEELi256ENS_6half_tEfNS_4arch4Sm80ELb0ELb1ELb1ELb0ELb1ELb0ELb1ELb1EEENS1_21CollectiveEpilogueFwdINS6_IJS8_SA_S9_EEENS6_IJNS7_ILi1EEESI_SI_EEESC_SE_Li256ELb0ELb1ELb1ELb0EEENS1_19SingleTileSchedulerILb0ELb1ELb1ELi128EEEEEEEEEvNT_6ParamsE,"a",@progbits
	.sectionflags	@""
	.align	4
.nv.constant0._ZN7cutlass13device_kernelIN5flash19enable_sm80_to_sm89INS1_16FlashAttnFwdSm80INS1_25CollectiveMainloopFwdSm80ILi8ELi1ELb0EN4cute5tupleIJNS5_1CILi128EEENS7_ILi64EEENS7_ILi256EEEEEELi256ENS_6half_tEfNS_4arch4Sm80ELb0ELb1ELb1ELb0ELb1ELb0ELb1ELb1EEENS1_21CollectiveEpilogueFwdINS6_IJS8_SA_S9_EEENS6_IJNS7_ILi1EEESI_SI_EEESC_SE_Li256ELb0ELb1ELb1ELb0EEENS1_19SingleTileSchedulerILb0ELb1ELb1ELi128EEEEEEEEEvNT_6ParamsE:
	.zero		1576


//--------------------- .nv.constant0._ZN7cutlass13device_kernelIN5flash19enable_sm80_to_sm89INS1_16FlashAttnFwdSm80INS1_25CollectiveMainloopFwdSm80ILi8ELi1ELb0EN4cute5tupleIJNS5_1CILi128EEENS7_ILi64EEENS7_ILi256EEEEEELi256ENS_6half_tEfNS_4arch4Sm80ELb0ELb1ELb1ELb1ELb1ELb0ELb1ELb1EEENS1_21CollectiveEpilogueFwdINS6_IJS8_SA_S9_EEENS6_IJNS7_ILi1EEESI_SI_EEESC_SE_Li256ELb1ELb1ELb1ELb0EEENS1_36VarlenDynamicPersistentTileSchedulerILi128ELi64ELi256ELi256ELb1ELb1ELb0ELb1ELb0ELb1EEEEEEEEEvNT_6ParamsE --------------------------
	.section	.nv.constant0._ZN7cutlass13device_kernelIN5flash19enable_sm80_to_sm89INS1_16FlashAttnFwdSm80INS1_25CollectiveMainloopFwdSm80ILi8ELi1ELb0EN4cute5tupleIJNS5_1CILi128EEENS7_ILi64EEENS7_ILi256EEEEEELi256ENS_6half_tEfNS_4arch4Sm80ELb0ELb1ELb1ELb1ELb1ELb0ELb1ELb1EEENS1_21CollectiveEpilogueFwdINS6_IJS8_SA_S9_EEENS6_IJNS7_ILi1EEESI_SI_EEESC_SE_Li256ELb1ELb1ELb1ELb0EEENS1_36VarlenDynamicPersistentTileSchedulerILi128ELi64ELi256ELi256ELb1ELb1ELb0ELb1ELb0ELb1EEEEEEEEEvNT_6ParamsE,"a",@progbits
	.sectionflags	@""
	.align	4
.nv.constant0._ZN7cutlass13device_kernelIN5flash19enable_sm80_to_sm89INS1_16FlashAttnFwdSm80INS1_25CollectiveMainloopFwdSm80ILi8ELi1ELb0EN4cute5tupleIJNS5_1CILi128EEENS7_ILi64EEENS7_ILi256EEEEEELi256ENS_6half_tEfNS_4arch4Sm80ELb0ELb1ELb1ELb1ELb1ELb0ELb1ELb1EEENS1_21CollectiveEpilogueFwdINS6_IJS8_SA_S9_EEENS6_IJNS7_ILi1EEESI_SI_EEESC_SE_Li256ELb1ELb1ELb1ELb0EEENS1_36VarlenDynamicPersistentTileSchedulerILi128ELi64ELi256ELi256ELb1ELb1ELb0ELb1ELb0ELb1EEEEEEEEEvNT_6ParamsE:
	.zero		1608


//--------------------- .nv.constant0._ZN7cutlass13device_kernelIN5flash19enable_sm80_to_sm89INS1_16FlashAttnFwdSm80INS1_25CollectiveMainloopFwdSm80ILi8ELi1ELb0EN4cute5tupleIJNS5_1CILi128EEENS7_ILi48EEENS7_ILi256EEEEEELi256ENS_6half_tEfNS_4arch4Sm80ELb0ELb1ELb1ELb1ELb1ELb1ELb1ELb1EEENS1_21CollectiveEpilogueFwdINS6_IJS8_SA_S9_EEENS6_IJNS7_ILi1EEESI_SI_EEESC_SE_Li256ELb1ELb1ELb1ELb0EEENS1_36VarlenDynamicPersistentTileSchedulerILi128ELi48ELi256ELi256ELb1ELb1ELb0ELb1ELb0ELb1EEEEEEEEEvNT_6ParamsE --------------------------
	.section	.nv.constant0._ZN7cutlass13device_kernelIN5flash19enable_sm80_to_sm89INS1_16FlashAttnFwdSm80INS1_25CollectiveMainloopFwdSm80ILi8ELi1ELb0EN4cute5tupleIJNS5_1CILi128EEENS7_ILi48EEENS7_ILi256EEEEEELi256ENS_6half_tEfNS_4arch4Sm80ELb0ELb1ELb1ELb1ELb1ELb1ELb1ELb1EEENS1_21CollectiveEpilogueFwdINS6_IJS8_SA_S9_EEENS6_IJNS7_ILi1EEESI_SI_EEESC_SE_Li256ELb1ELb1ELb1ELb0EEENS1_36VarlenDynamicPersistentTileSchedulerILi128ELi48ELi256ELi256ELb1ELb1ELb0ELb1ELb0ELb1EEEEEEEEEvNT_6ParamsE,"a",@progbits
	.sectionflags	@""
	.align	4
.nv.constant0._ZN7cutlass13device_kernelIN5flash19enable_sm80_to_sm89INS1_16FlashAttnFwdSm80INS1_25CollectiveMainloopFwdSm80ILi8ELi1ELb0EN4cute5tupleIJNS5_1CILi128EEENS7_ILi48EEENS7_ILi256EEEEEELi256ENS_6half_tEfNS_4arch4Sm80ELb0ELb1ELb1ELb1ELb1ELb1ELb1ELb1EEENS1_21CollectiveEpilogueFwdINS6_IJS8_SA_S9_EEENS6_IJNS7_ILi1EEESI_SI_EEESC_SE_Li256ELb1ELb1ELb1ELb0EEENS1_36VarlenDynamicPersistentTileSchedulerILi128ELi48ELi256ELi256ELb1ELb1ELb0ELb1ELb0ELb1EEEEEEEEEvNT_6ParamsE:
	.zero		1608


//--------------------- .nv.constant0._ZN7cutlass13device_kernelIN5flash19enable_sm80_to_sm89INS1_16FlashAttnFwdSm80INS1_25CollectiveMainloopFwdSm80ILi8ELi1ELb0EN4cute5tupleIJNS5_1CILi128EEENS7_ILi96EEENS7_ILi256EEEEEELi256ENS_6half_tEfNS_4arch4Sm80ELb1ELb0ELb1ELb0ELb1ELb0ELb1ELb1EEENS1_21CollectiveEpilogueFwdINS6_IJS8_SA_S9_EEENS6_IJNS7_ILi1EEESI_SI_EEESC_SE_Li256ELb0ELb1ELb1ELb0EEENS1_30DynamicPersistentTileSchedulerILi256ELi256ELb1ELb1ELb0EEEEEEEEEvNT_6ParamsE --------------------------
	.section	.nv.constant0._ZN7cutlass13device_kernelIN5flash19enable_sm80_to_sm89INS1_16FlashAttnFwdSm80INS1_25CollectiveMainloopFwdSm80ILi8ELi1ELb0EN4cute5tupleIJNS5_1CILi128EEENS7_ILi96EEENS7_ILi256EEEEEELi256ENS_6half_tEfNS_4arch4Sm80ELb1ELb0ELb1ELb0ELb1ELb0ELb1ELb1EEENS1_21CollectiveEpilogueFwdINS6_IJS8_SA_S9_EEENS6_IJNS7_ILi1EEESI_SI_EEESC_SE_Li256ELb0ELb1ELb1ELb0EEENS1_30DynamicPersistentTileSchedulerILi256ELi256ELb1ELb1ELb0EEEEEEEEEvNT_6ParamsE,"a",@progbits
	.sectionflags	@""
	.align	4
.nv.constant0._ZN7cutlass13device_kernelIN5flash19enable_sm80_to_sm89INS1_16FlashAttnFwdSm80INS1_25CollectiveMainloopFwdSm80ILi8ELi1ELb0EN4cute5tupleIJNS5_1CILi128EEENS7_ILi96EEENS7_ILi256EEEEEELi256ENS_6half_tEfNS_4arch4Sm80ELb1ELb0ELb1ELb0ELb1ELb0ELb1ELb1EEENS1_21CollectiveEpilogueFwdINS6_IJS8_SA_S9_EEENS6_IJNS7_ILi1EEESI_SI_EEESC_SE_Li256ELb0ELb1ELb1ELb0EEENS1_30DynamicPersistentTileSchedulerILi256ELi256ELb1ELb1ELb0EEEEEEEEEvNT_6ParamsE:
	.zero		1592


//--------------------- .nv.constant0._ZN7cutlass13device_kernelIN5flash19enable_sm80_to_sm89INS1_16FlashAttnFwdSm80INS1_25CollectiveMainloopFwdSm80ILi8ELi1ELb0EN4cute5tupleIJNS5_1CILi128EEENS7_ILi64EEENS7_ILi256EEEEEELi256ENS_6half_tEfNS_4arch4Sm80ELb1ELb0ELb1ELb1ELb1ELb0ELb1ELb1EEENS1_21CollectiveEpilogueFwdINS6_IJS8_SA_S9_EEENS6_IJNS7_ILi1EEESI_SI_EEESC_SE_Li256ELb1ELb1ELb1ELb0EEENS1_36VarlenDynamicPersistentTileSchedulerILi128ELi64ELi256ELi256ELb1ELb1ELb0ELb1ELb1ELb1EEEEEEEEEvNT_6ParamsE --------------------------
	.section	.nv.constant0._ZN7cutlass13device_kernelIN5flash19enable_sm80_to_sm89INS1_16FlashAttnFwdSm80INS1_25CollectiveMainloopFwdSm80ILi8ELi1ELb0EN4cute5tupleIJNS5_1CILi128EEENS7_ILi64EEENS7_ILi256EEEEEELi256ENS_6half_tEfNS_4arch4Sm80ELb1ELb0ELb1ELb1ELb1ELb0ELb1ELb1EEENS1_21CollectiveEpilogueFwdINS6_IJS8_SA_S9_EEENS6_IJNS7_ILi1EEESI_SI_EEESC_SE_Li256ELb1ELb1ELb1ELb0EEENS1_36VarlenDynamicPersistentTileSchedulerILi128ELi64ELi256ELi256ELb1ELb1ELb0ELb1ELb1ELb1EEEEEEEEEvNT_6ParamsE,"a",@progbits
	.sectionflags	@""
	.align	4
.nv.constant0._ZN7cutlass13device_kernelIN5flash19enable_sm80_to_sm89INS1_16FlashAttnFwdSm80INS1_25CollectiveMainloopFwdSm80ILi8ELi1ELb0EN4cute5tupleIJNS5_1CILi128EEENS7_ILi64EEENS7_ILi256EEEEEELi256ENS_6half_tEfNS_4arch4Sm80ELb1ELb0ELb1ELb1ELb1ELb0ELb1ELb1EEENS1_21CollectiveEpilogueFwdINS6_IJS8_SA_S9_EEENS6_IJNS7_ILi1EEESI_SI_EEESC_SE_Li256ELb1ELb1ELb1ELb0EEENS1_36VarlenDynamicPersistentTileSchedulerILi128ELi64ELi256ELi256ELb1ELb1ELb0ELb1ELb1ELb1EEEEEEEEEvNT_6ParamsE:
	.zero		1608


//--------------------- .nv.constant0._ZN7cutlass13device_kernelIN5flash19enable_sm80_to_sm89INS1_16FlashAttnFwdSm80INS1_25CollectiveMainloopFwdSm80ILi8ELi1ELb0EN4cute5tupleIJNS5_1CILi128EEENS7_ILi48EEENS7_ILi256EEEEEELi256ENS_6half_tEfNS_4arch4Sm80ELb1ELb0ELb1ELb1ELb1ELb1ELb1ELb1EEENS1_21CollectiveEpilogueFwdINS6_IJS8_SA_S9_EEENS6_IJNS7_ILi1EEESI_SI_EEESC_SE_Li256ELb1ELb1ELb1ELb0EEENS1_36VarlenDynamicPersistentTileSchedulerILi128ELi48ELi256ELi256ELb1ELb1ELb0ELb1ELb1ELb1EEEEEEEEEvNT_6ParamsE --------------------------
	.section	.nv.constant0._ZN7cutlass13device_kernelIN5flash19enable_sm80_to_sm89INS1_16FlashAttnFwdSm80INS1_25CollectiveMainloopFwdSm80ILi8ELi1ELb0EN4cute5tupleIJNS5_1CILi128EEENS7_ILi48EEENS7_ILi256EEEEEELi256ENS_6half_tEfNS_4arch4Sm80ELb1ELb0ELb1ELb1ELb1ELb1ELb1ELb1EEENS1_21CollectiveEpilogueFwdINS6_IJS8_SA_S9_EEENS6_IJNS7_ILi1EEESI_SI_EEESC_SE_Li256ELb1ELb1ELb1ELb0EEENS1_36VarlenDynamicPersistentTileSchedulerILi128ELi48ELi256ELi256ELb1ELb1ELb0ELb1ELb1ELb1EEEEEEEEEvNT_6ParamsE,"a",@progbits
	.sectionflags	@""
	.align	4
.nv.constant0._ZN7cutlass13device_kernelIN5flash19enable_sm80_to_sm89INS1_16FlashAttnFwdSm80INS1_25CollectiveMainloopFwdSm80ILi8ELi1ELb0EN4cute5tupleIJNS5_1CILi128EEENS7_ILi48EEENS7_ILi256EEEEEELi256ENS_6half_tEfNS_4arch4Sm80ELb1ELb0ELb1ELb1ELb1ELb1ELb1ELb1EEENS1_21CollectiveEpilogueFwdINS6_IJS8_SA_S9_EEENS6_IJNS7_ILi1EEESI_SI_EEESC_SE_Li256ELb1ELb1ELb1ELb0EEENS1_36VarlenDynamicPersistentTileSchedulerILi128ELi48ELi256ELi256ELb1ELb1ELb0ELb1ELb1ELb1EEEEEEEEEvNT_6ParamsE:
	.zero		1608


//--------------------- SYMBOLS --------------------------

	.type		.nv.reservedSmem.offset0,@object
	.size		.nv.reservedSmem.offset0,0x4
